	.target	sm_90a

	.elftype	@"ET_EXEC"


//--------------------- .note.nv.tkinfo           --------------------------
	.section	.note.nv.tkinfo,"",@"SHT_NOTE"
	.sectionflags	@"SHF_NOTE_NV_TKINFO"
	.tkinfo
        /*0018*/ 	.word	0x00000002
        /*0030*/ 	.string	""
        /*0030*/ 	.string	"ptxas"
        /*0030*/ 	.string	"Cuda compilation tools, release 13.0, V13.0.88"
        /*0030*/ 	.string	"Build cuda_13.0.r13.0/compiler.36424714_0"
        /*0030*/ 	.string	"-arch sm_90a -m 64 "



//--------------------- .note.nv.cuinfo           --------------------------
	.section	.note.nv.cuinfo,"",@"SHT_NOTE"
	.sectionflags	@"SHF_NOTE_NV_CUINFO"
        /*0018*/ 	.short	0x0002
        /*001a*/ 	.short	0x005a
        /*001c*/ 	.short	0x0082
	.zero		2


//--------------------- .nv.info                  --------------------------
	.section	.nv.info,"",@"SHT_CUDA_INFO"
	.align	4


	//----- nvinfo : EIATTR_REGCOUNT
	.align		4
        /*0000*/ 	.byte	0x04, 0x2f
        /*0002*/ 	.short	(.L_12 - .L_11)
	.align		4
.L_11:
        /*0004*/ 	.word	index@(_ZN7cutlass13device_kernelINS_4gemm6kernel13GemmUniversalIN4cute5tupleIJiiiiEEENS1_10collective13CollectiveMmaINS1_37MainloopSm90TmaGmmaWarpSpecializedFP8ILi14ENS5_IJNS4_1CILi4EEENSA_ILi1EEESC_EEENS1_35KernelTmaWarpSpecializedCooperativeEEENS5_IJNSA_ILi256EEESG_NSA_ILi32EEEEEENS_12float_e4m3_tENS5_IJlSC_lEEESJ_SK_NS4_8TiledMMAINS4_8MMA_AtomIJNS4_4SM904GMMA31MMA_64x256x32_F32E4M3E4M3_SS_TNILNSO_7ScaleInE1ELSQ_1EEEEEENS4_6LayoutINS5_IJNSA_ILi2EEESC_SC_EEENS5_IJSC_NSA_ILi0EEESW_EEEEENS5_IJNS4_10UnderscoreESZ_SZ_EEEEENS4_13SM90_TMA_LOADENS4_14ComposedLayoutINS4_7SwizzleILi1ELi4ELi3EEENS4_18smem_ptr_flag_bitsILi8EEENST_INS5_IJNSA_ILi8EEESH_EEENS5_IJSH_SC_EEEEEEEvNS4_8identityENS4_23SM90_TMA_LOAD_MULTICASTES1C_vS1D_EENS_8epilogue10collective6detail29Sm90TmaWarpSpecializedAdapterINS1H_15DefaultEpilogueISJ_SK_SK_NS1G_6thread17LinearCombinationISJ_Li1EffLNS1L_9ScaleType4KindE0ELNS_15FloatRoundStyleE2ESJ_EENS1_15EpilogueDefaultEEEEEvvEEEEvNT_6ParamsE)
        /*0008*/ 	.word	0x000000a8


	//----- nvinfo : EIATTR_FRAME_SIZE
	.align		4
.L_12:
        /*000c*/ 	.byte	0x04, 0x11
        /*000e*/ 	.short	(.L_14 - .L_13)
	.align		4
.L_13:
        /*0010*/ 	.word	index@(_ZN7cutlass13device_kernelINS_4gemm6kernel13GemmUniversalIN4cute5tupleIJiiiiEEENS1_10collective13CollectiveMmaINS1_37MainloopSm90TmaGmmaWarpSpecializedFP8ILi14ENS5_IJNS4_1CILi4EEENSA_ILi1EEESC_EEENS1_35KernelTmaWarpSpecializedCooperativeEEENS5_IJNSA_ILi256EEESG_NSA_ILi32EEEEEENS_12float_e4m3_tENS5_IJlSC_lEEESJ_SK_NS4_8TiledMMAINS4_8MMA_AtomIJNS4_4SM904GMMA31MMA_64x256x32_F32E4M3E4M3_SS_TNILNSO_7ScaleInE1ELSQ_1EEEEEENS4_6LayoutINS5_IJNSA_ILi2EEESC_SC_EEENS5_IJSC_NSA_ILi0EEESW_EEEEENS5_IJNS4_10UnderscoreESZ_SZ_EEEEENS4_13SM90_TMA_LOADENS4_14ComposedLayoutINS4_7SwizzleILi1ELi4ELi3EEENS4_18smem_ptr_flag_bitsILi8EEENST_INS5_IJNSA_ILi8EEESH_EEENS5_IJSH_SC_EEEEEEEvNS4_8identityENS4_23SM90_TMA_LOAD_MULTICASTES1C_vS1D_EENS_8epilogue10collective6detail29Sm90TmaWarpSpecializedAdapterINS1H_15DefaultEpilogueISJ_SK_SK_NS1G_6thread17LinearCombinationISJ_Li1EffLNS1L_9ScaleType4KindE0ELNS_15FloatRoundStyleE2ESJ_EENS1_15EpilogueDefaultEEEEEvvEEEEvNT_6ParamsE)
        /*0014*/ 	.word	0x00000678


	//----- nvinfo : EIATTR_MIN_STACK_SIZE
	.align		4
.L_14:
        /*0018*/ 	.byte	0x04, 0x12
        /*001a*/ 	.short	(.L_16 - .L_15)
	.align		4
.L_15:
        /*001c*/ 	.word	index@(_ZN7cutlass13device_kernelINS_4gemm6kernel13GemmUniversalIN4cute5tupleIJiiiiEEENS1_10collective13CollectiveMmaINS1_37MainloopSm90TmaGmmaWarpSpecializedFP8ILi14ENS5_IJNS4_1CILi4EEENSA_ILi1EEESC_EEENS1_35KernelTmaWarpSpecializedCooperativeEEENS5_IJNSA_ILi256EEESG_NSA_ILi32EEEEEENS_12float_e4m3_tENS5_IJlSC_lEEESJ_SK_NS4_8TiledMMAINS4_8MMA_AtomIJNS4_4SM904GMMA31MMA_64x256x32_F32E4M3E4M3_SS_TNILNSO_7ScaleInE1ELSQ_1EEEEEENS4_6LayoutINS5_IJNSA_ILi2EEESC_SC_EEENS5_IJSC_NSA_ILi0EEESW_EEEEENS5_IJNS4_10UnderscoreESZ_SZ_EEEEENS4_13SM90_TMA_LOADENS4_14ComposedLayoutINS4_7SwizzleILi1ELi4ELi3EEENS4_18smem_ptr_flag_bitsILi8EEENST_INS5_IJNSA_ILi8EEESH_EEENS5_IJSH_SC_EEEEEEEvNS4_8identityENS4_23SM90_TMA_LOAD_MULTICASTES1C_vS1D_EENS_8epilogue10collective6detail29Sm90TmaWarpSpecializedAdapterINS1H_15DefaultEpilogueISJ_SK_SK_NS1G_6thread17LinearCombinationISJ_Li1EffLNS1L_9ScaleType4KindE0ELNS_15FloatRoundStyleE2ESJ_EENS1_15EpilogueDefaultEEEEEvvEEEEvNT_6ParamsE)
        /*0020*/ 	.word	0x00000678
.L_16:


//--------------------- .nv.compat                --------------------------
	.section	.nv.compat,"",@"SHT_CUDA_COMPAT_INFO"
	.align	4
        /*0000*/ 	.byte	0x02, 0x09, 0x01, 0x00, 0x02, 0x02, 0x04, 0x00, 0x02, 0x05, 0x05, 0x00, 0x03, 0x07, 0x01, 0x01
        /*0010*/ 	.byte	0x02, 0x03, 0x01, 0x00, 0x02, 0x06, 0x01, 0x00, 0x04, 0x0b, 0x08, 0x00, 0x00, 0x00, 0x00, 0x00
        /*0020*/ 	.byte	0x00, 0x00, 0x00, 0x00


//--------------------- .nv.info._ZN7cutlass13device_kernelINS_4gemm6kernel13GemmUniversalIN4cute5tupleIJiiiiEEENS1_10collective13CollectiveMmaINS1_37MainloopSm90TmaGmmaWarpSpecializedFP8ILi14ENS5_IJNS4_1CILi4EEENSA_ILi1EEESC_EEENS1_35KernelTmaWarpSpecializedCooperativeEEENS5_IJNSA_ILi256EEESG_NSA_ILi32EEEEEENS_12float_e4m3_tENS5_IJlSC_lEEESJ_SK_NS4_8TiledMMAINS4_8MMA_AtomIJNS4_4SM904GMMA31MMA_64x256x32_F32E4M3E4M3_SS_TNILNSO_7ScaleInE1ELSQ_1EEEEEENS4_6LayoutINS5_IJNSA_ILi2EEESC_SC_EEENS5_IJSC_NSA_ILi0EEESW_EEEEENS5_IJNS4_10UnderscoreESZ_SZ_EEEEENS4_13SM90_TMA_LOADENS4_14ComposedLayoutINS4_7SwizzleILi1ELi4ELi3EEENS4_18smem_ptr_flag_bitsILi8EEENST_INS5_IJNSA_ILi8EEESH_EEENS5_IJSH_SC_EEEEEEEvNS4_8identityENS4_23SM90_TMA_LOAD_MULTICASTES1C_vS1D_EENS_8epilogue10collective6detail29Sm90TmaWarpSpecializedAdapterINS1H_15DefaultEpilogueISJ_SK_SK_NS1G_6thread17LinearCombinationISJ_Li1EffLNS1L_9ScaleType4KindE0ELNS_15FloatRoundStyleE2ESJ_EENS1_15EpilogueDefaultEEEEEvvEEEEvNT_6ParamsE --------------------------
	.section	.nv.info._ZN7cutlass13device_kernelINS_4gemm6kernel13GemmUniversalIN4cute5tupleIJiiiiEEENS1_10collective13CollectiveMmaINS1_37MainloopSm90TmaGmmaWarpSpecializedFP8ILi14ENS5_IJNS4_1CILi4EEENSA_ILi1EEESC_EEENS1_35KernelTmaWarpSpecializedCooperativeEEENS5_IJNSA_ILi256EEESG_NSA_ILi32EEEEEENS_12float_e4m3_tENS5_IJlSC_lEEESJ_SK_NS4_8TiledMMAINS4_8MMA_AtomIJNS4_4SM904GMMA31MMA_64x256x32_F32E4M3E4M3_SS_TNILNSO_7ScaleInE1ELSQ_1EEEEEENS4_6LayoutINS5_IJNSA_ILi2EEESC_SC_EEENS5_IJSC_NSA_ILi0EEESW_EEEEENS5_IJNS4_10UnderscoreESZ_SZ_EEEEENS4_13SM90_TMA_LOADENS4_14ComposedLayoutINS4_7SwizzleILi1ELi4ELi3EEENS4_18smem_ptr_flag_bitsILi8EEENST_INS5_IJNSA_ILi8EEESH_EEENS5_IJSH_SC_EEEEEEEvNS4_8identityENS4_23SM90_TMA_LOAD_MULTICASTES1C_vS1D_EENS_8epilogue10collective6detail29Sm90TmaWarpSpecializedAdapterINS1H_15DefaultEpilogueISJ_SK_SK_NS1G_6thread17LinearCombinationISJ_Li1EffLNS1L_9ScaleType4KindE0ELNS_15FloatRoundStyleE2ESJ_EENS1_15EpilogueDefaultEEEEEvvEEEEvNT_6ParamsE,"",@"SHT_CUDA_INFO"
	.sectionflags	@""
	.align	4


	//----- nvinfo : EIATTR_CUDA_API_VERSION
	.align		4
        /*0000*/ 	.byte	0x04, 0x37
        /*0002*/ 	.short	(.L_18 - .L_17)
.L_17:
        /*0004*/ 	.word	0x00000082


	//----- nvinfo : EIATTR_KPARAM_INFO
	.align		4
.L_18:
        /*0008*/ 	.byte	0x04, 0x17
        /*000a*/ 	.short	(.L_20 - .L_19)
.L_19:
        /*000c*/ 	.word	0x00000000
        /*0010*/ 	.short	0x0000
        /*0012*/ 	.short	0x0070
        /*0014*/ 	.byte	0x00, 0xf0, 0x01, 0x10


	//----- nvinfo : EIATTR_SPARSE_MMA_MASK
	.align		4
.L_20:
        /*0018*/ 	.byte	0x03, 0x50
        /*001a*/ 	.short	0x0000


	//----- nvinfo : EIATTR_MAXREG_COUNT
	.align		4
        /*001c*/ 	.byte	0x03, 0x1b
        /*001e*/ 	.short	0x00a8


	//----- nvinfo : EIATTR_NUM_BARRIERS
	.align		4
        /*0020*/ 	.byte	0x02, 0x4c
        /*0022*/ 	.byte	0x01
	.zero		1


	//----- nvinfo : EIATTR_ANNOTATIONS
	.align		4
        /*0024*/ 	.byte	0x04, 0x55
        /*0026*/ 	.short	(.L_22 - .L_21)


	//   ....[0]....
.L_21:
        /*0028*/ 	.word	0x00000001
        /*002c*/ 	.byte	0xa0, 0x08, 0x00, 0x00, 0x01, 0x00, 0x00, 0x00, 0x90, 0x09, 0x00, 0x00, 0x01, 0x00, 0x00, 0x00
        /* <DEDUP_REMOVED lines=1356> */
        /*54fc*/ 	.byte	0x70, 0x3d, 0x02, 0x00


	//----- nvinfo : EIATTR_MERCURY_ISA_VERSION
	.align		4
.L_22:
        /*5500*/ 	.byte	0x03, 0x5f
        /*5502*/ 	.short	0x0101


	//----- nvinfo : EIATTR_INT_WARP_WIDE_INSTR_OFFSETS
	.align		4
        /*5504*/ 	.byte	0x04, 0x31
        /*5506*/ 	.short	(.L_24 - .L_23)


	//   ....[0]....
.L_23:
        /*5508*/ 	.word	0x000006e0


	//   ....[1]....
        /*550c*/ 	.word	0x000006f0


	//   ....[2]....
        /*5510*/ 	.word	0x00000870


	//----- nvinfo : EIATTR_COOP_GROUP_MASK_REGIDS
	.align		4
.L_24:
        /*5514*/ 	.byte	0x04, 0x29
        /*5516*/ 	.short	(.L_26 - .L_25)


	//   ....[0]....
.L_25:
        /*5518*/ 	.word	0xffffffff


	//   ....[1]....
        /*551c*/ 	.word	0xffffffff


	//   ....[2]....
        /*5520*/ 	.word	0xffffffff


	//   ....[3]....
        /*5524*/ 	.word	0xffffffff


	//   ....[4]....
        /*5528*/ 	.word	0xffffffff


	//   ....[5]....
        /*552c*/ 	.word	0xffffffff


	//----- nvinfo : EIATTR_COOP_GROUP_INSTR_OFFSETS
	.align		4
.L_26:
        /*5530*/ 	.byte	0x04, 0x28
        /*5532*/ 	.short	(.L_28 - .L_27)


	//   ....[0]....
.L_27:
        /*5534*/ 	.word	0x00000070


	//   ....[1]....
        /*5538*/ 	.word	0x00000080


	//   ....[2]....
        /*553c*/ 	.word	0x000001a0


	//   ....[3]....
        /*5540*/ 	.word	0x00000540


	//   ....[4]....
        /*5544*/ 	.word	0x000009d0


	//   ....[5]....
        /*5548*/ 	.word	0x00002b10


	//----- nvinfo : EIATTR_REG_RECONFIG
	.align		4
.L_28:
        /*554c*/ 	.byte	0x01, 0x54
	.zero		2


	//----- nvinfo : EIATTR_MBARRIER_INSTR_OFFSETS
	.align		4
        /*5550*/ 	.byte	0x04, 0x39
        /*5552*/ 	.short	(.L_30 - .L_29)


	//   ....[0]....
.L_29:
        /*5554*/ 	.word	0x00000360
        /*5558*/ 	.word	0x000000ff
        /*555c*/ 	.word	0x00000000
        /*5560*/ 	.short	0x0100
        /*5562*/ 	.byte	0x09
	.zero		1


	//   ....[1]....
        /*5564*/ 	.word	0x00000370
        /*5568*/ 	.word	0x000000ff
        /*556c*/ 	.word	0x00000070
        /*5570*/ 	.short	0x0100
        /*5572*/ 	.byte	0x09
	.zero		1


	//   ....[2]....
        /*5574*/ 	.word	0x00000380
        /*5578*/ 	.word	0x000000ff
        /*557c*/ 	.word	0x00000008
        /*5580*/ 	.short	0x0100
        /*5582*/ 	.byte	0x09
	.zero		1


	//   ....[3]....
        /*5584*/ 	.word	0x00000390
        /*5588*/ 	.word	0x000000ff
        /*558c*/ 	.word	0x00000078
        /*5590*/ 	.short	0x0100
        /*5592*/ 	.byte	0x09
	.zero		1


	//   ....[4]....
        /*5594*/ 	.word	0x000003a0
        /*5598*/ 	.word	0x000000ff
        /*559c*/ 	.word	0x00000010
        /*55a0*/ 	.short	0x0100
        /*55a2*/ 	.byte	0x09
	.zero		1


	//   ....[5]....
        /*55a4*/ 	.word	0x000003b0
        /*55a8*/ 	.word	0x000000ff
        /*55ac*/ 	.word	0x00000080
        /*55b0*/ 	.short	0x0100
        /*55b2*/ 	.byte	0x09
	.zero		1


	//   ....[6]....
        /*55b4*/ 	.word	0x000003c0
        /*55b8*/ 	.word	0x000000ff
        /*55bc*/ 	.word	0x00000018
        /*55c0*/ 	.short	0x0100
        /*55c2*/ 	.byte	0x09
	.zero		1


	//   ....[7]....
        /*55c4*/ 	.word	0x000003d0
        /*55c8*/ 	.word	0x000000ff
        /*55cc*/ 	.word	0x00000088
        /*55d0*/ 	.short	0x0100
        /*55d2*/ 	.byte	0x09
	.zero		1


	//   ....[8]....
        /*55d4*/ 	.word	0x000003e0
        /*55d8*/ 	.word	0x000000ff
        /*55dc*/ 	.word	0x00000020
        /*55e0*/ 	.short	0x0100
        /*55e2*/ 	.byte	0x09
	.zero		1


	//   ....[9]....
        /*55e4*/ 	.word	0x000003f0
        /*55e8*/ 	.word	0x000000ff
        /*55ec*/ 	.word	0x00000090
        /*55f0*/ 	.short	0x0100
        /*55f2*/ 	.byte	0x09
	.zero		1


	//   ....[10]....
        /*55f4*/ 	.word	0x00000400
        /*55f8*/ 	.word	0x000000ff
        /*55fc*/ 	.word	0x00000028
        /*5600*/ 	.short	0x0100
        /*5602*/ 	.byte	0x09
	.zero		1


	//   ....[11]....
        /*5604*/ 	.word	0x00000410
        /*5608*/ 	.word	0x000000ff
        /*560c*/ 	.word	0x00000098
        /*5610*/ 	.short	0x0100
        /*5612*/ 	.byte	0x09
	.zero		1


	//   ....[12]....
        /*5614*/ 	.word	0x00000420
        /*5618*/ 	.word	0x000000ff
        /*561c*/ 	.word	0x00000030
        /*5620*/ 	.short	0x0100
        /*5622*/ 	.byte	0x09
	.zero		1


	//   ....[13]....
        /*5624*/ 	.word	0x00000430
        /*5628*/ 	.word	0x000000ff
        /*562c*/ 	.word	0x000000a0
        /*5630*/ 	.short	0x0100
        /*5632*/ 	.byte	0x09
	.zero		1


	//   ....[14]....
        /*5634*/ 	.word	0x00000440
        /*5638*/ 	.word	0x000000ff
        /*563c*/ 	.word	0x00000038
        /*5640*/ 	.short	0x0100
        /*5642*/ 	.byte	0x09
	.zero		1


	//   ....[15]....
        /*5644*/ 	.word	0x00000450
        /*5648*/ 	.word	0x000000ff
        /*564c*/ 	.word	0x000000a8
        /*5650*/ 	.short	0x0100
        /*5652*/ 	.byte	0x09
	.zero		1


	//   ....[16]....
        /*5654*/ 	.word	0x00000460
        /*5658*/ 	.word	0x000000ff
        /*565c*/ 	.word	0x00000040
        /*5660*/ 	.short	0x0100
        /*5662*/ 	.byte	0x09
	.zero		1


	//   ....[17]....
        /*5664*/ 	.word	0x00000470
        /*5668*/ 	.word	0x000000ff
        /*566c*/ 	.word	0x000000b0
        /*5670*/ 	.short	0x0100
        /*5672*/ 	.byte	0x09
	.zero		1


	//   ....[18]....
        /*5674*/ 	.word	0x00000480
        /*5678*/ 	.word	0x000000ff
        /*567c*/ 	.word	0x00000048
        /*5680*/ 	.short	0x0100
        /*5682*/ 	.byte	0x09
	.zero		1


	//   ....[19]....
        /*5684*/ 	.word	0x00000490
        /*5688*/ 	.word	0x000000ff
        /*568c*/ 	.word	0x000000b8
        /*5690*/ 	.short	0x0100
        /*5692*/ 	.byte	0x09
	.zero		1


	//   ....[20]....
        /*5694*/ 	.word	0x000004a0
        /*5698*/ 	.word	0x000000ff
        /*569c*/ 	.word	0x00000050
        /*56a0*/ 	.short	0x0100
        /*56a2*/ 	.byte	0x09
	.zero		1


	//   ....[21]....
        /*56a4*/ 	.word	0x000004b0
        /*56a8*/ 	.word	0x000000ff
        /*56ac*/ 	.word	0x000000c0
        /*56b0*/ 	.short	0x0100
        /*56b2*/ 	.byte	0x09
	.zero		1


	//   ....[22]....
        /*56b4*/ 	.word	0x000004c0
        /*56b8*/ 	.word	0x000000ff
        /*56bc*/ 	.word	0x00000058
        /*56c0*/ 	.short	0x0100
        /*56c2*/ 	.byte	0x09
	.zero		1


	//   ....[23]....
        /*56c4*/ 	.word	0x000004d0
        /*56c8*/ 	.word	0x000000ff
        /*56cc*/ 	.word	0x000000c8
        /*56d0*/ 	.short	0x0100
        /*56d2*/ 	.byte	0x09
	.zero		1


	//   ....[24]....
        /*56d4*/ 	.word	0x000004e0
        /*56d8*/ 	.word	0x000000ff
        /*56dc*/ 	.word	0x00000060
        /*56e0*/ 	.short	0x0100
        /*56e2*/ 	.byte	0x09
	.zero		1


	//   ....[25]....
        /*56e4*/ 	.word	0x000004f0
        /*56e8*/ 	.word	0x000000ff
        /*56ec*/ 	.word	0x000000d0
        /*56f0*/ 	.short	0x0100
        /*56f2*/ 	.byte	0x09
	.zero		1


	//   ....[26]....
        /*56f4*/ 	.word	0x00000500
        /*56f8*/ 	.word	0x000000ff
        /*56fc*/ 	.word	0x00000068
        /*5700*/ 	.short	0x0100
        /*5702*/ 	.byte	0x09
	.zero		1


	//   ....[27]....
        /*5704*/ 	.word	0x00000510
        /*5708*/ 	.word	0x000000ff
        /*570c*/ 	.word	0x000000d8
        /*5710*/ 	.short	0x0100
        /*5712*/ 	.byte	0x09
	.zero		1


	//   ....[28]....
        /*5714*/ 	.word	0x000008f0
        /*5718*/ 	.word	0x000000ff
        /*571c*/ 	.word	0x000000f0
        /*5720*/ 	.short	0x0100
        /*5722*/ 	.byte	0x06
	.zero		1


	//   ....[29]....
        /*5724*/ 	.word	0x00000950
        /*5728*/ 	.word	0x000000ff
        /*572c*/ 	.word	0x000000f8
        /*5730*/ 	.short	0x0100
        /*5732*/ 	.byte	0x06
	.zero		1


	//   ....[30]....
        /*5734*/ 	.word	0x00002f20
        /*5738*/ 	.word	0x000000ff
        /*573c*/ 	.word	0x00000000
        /*5740*/ 	.short	0x010a
        /*5742*/ 	.byte	0x07
	.zero		1


	//   ....[31]....
        /*5744*/ 	.word	0x00002f80
        /*5748*/ 	.word	0x000000ff
        /*574c*/ 	.word	0x00000000
        /*5750*/ 	.short	0x010a
        /*5752*/ 	.byte	0x07
	.zero		1


	//   ....[32]....
        /*5754*/ 	.word	0x00006740
        /*5758*/ 	.word	0x000000ff
        /*575c*/ 	.word	0x00000000
        /*5760*/ 	.short	0x010a
        /*5762*/ 	.byte	0x0f
	.zero		1


	//   ....[33]....
        /*5764*/ 	.word	0x00006780
        /*5768*/ 	.word	0x000000ff
        /*576c*/ 	.word	0x00000000
        /*5770*/ 	.short	0x010a
        /*5772*/ 	.byte	0x0f
	.zero		1


	//   ....[34]....
        /*5774*/ 	.word	0x0000b430
        /*5778*/ 	.word	0x00000003
        /*577c*/ 	.word	0x00000000
        /*5780*/ 	.short	0x0101
        /*5782*/ 	.byte	0x3f
	.zero		1


	//   ....[35]....
        /*5784*/ 	.word	0x0000ef40
        /*5788*/ 	.word	0x00000000
        /*578c*/ 	.word	0x00000000
        /*5790*/ 	.short	0x0101
        /*5792*/ 	.byte	0x3f
	.zero		1


	//   ....[36]....
        /*5794*/ 	.word	0x000229f0
        /*5798*/ 	.word	0x0000000c
        /*579c*/ 	.word	0x00000070
        /*57a0*/ 	.short	0x010a
        /*57a2*/ 	.byte	0x3f
	.zero		1


	//   ....[37]....
        /*57a4*/ 	.word	0x00022d50
        /*57a8*/ 	.word	0x00000002
        /*57ac*/ 	.word	0x000000f8
        /*57b0*/ 	.short	0x0101
        /*57b2*/ 	.byte	0x3f
	.zero		1


	//   ....[38]....
        /*57b4*/ 	.word	0x00023510
        /*57b8*/ 	.word	0x00000003
        /*57bc*/ 	.word	0x00000000
        /*57c0*/ 	.short	0x010a
        /*57c2*/ 	.byte	0x3f
	.zero		1


	//   ....[39]....
        /*57c4*/ 	.word	0x000235a0
        /*57c8*/ 	.word	0x00000003
        /*57cc*/ 	.word	0x00000000
        /*57d0*/ 	.short	0x010a
        /*57d2*/ 	.byte	0x3f
	.zero		1


	//   ....[40]....
        /*57d4*/ 	.word	0x00023630
        /*57d8*/ 	.word	0x00000003
        /*57dc*/ 	.word	0x00000000
        /*57e0*/ 	.short	0x010a
        /*57e2*/ 	.byte	0x3f
	.zero		1


	//   ....[41]....
        /*57e4*/ 	.word	0x000236c0
        /*57e8*/ 	.word	0x00000003
        /*57ec*/ 	.word	0x00000000
        /*57f0*/ 	.short	0x010a
        /*57f2*/ 	.byte	0x3f
	.zero		1


	//   ....[42]....
        /*57f4*/ 	.word	0x00023750
        /*57f8*/ 	.word	0x00000003
        /*57fc*/ 	.word	0x00000000
        /*5800*/ 	.short	0x010a
        /*5802*/ 	.byte	0x3f
	.zero		1


	//   ....[43]....
        /*5804*/ 	.word	0x000237e0
        /*5808*/ 	.word	0x00000003
        /*580c*/ 	.word	0x00000000
        /*5810*/ 	.short	0x010a
        /*5812*/ 	.byte	0x3f
	.zero		1


	//   ....[44]....
        /*5814*/ 	.word	0x00023870
        /*5818*/ 	.word	0x00000003
        /*581c*/ 	.word	0x00000000
        /*5820*/ 	.short	0x010a
        /*5822*/ 	.byte	0x3f
	.zero		1


	//   ....[45]....
        /*5824*/ 	.word	0x00023900
        /*5828*/ 	.word	0x00000003
        /*582c*/ 	.word	0x00000000
        /*5830*/ 	.short	0x010a
        /*5832*/ 	.byte	0x3f
	.zero		1


	//   ....[46]....
        /*5834*/ 	.word	0x00023990
        /*5838*/ 	.word	0x00000003
        /*583c*/ 	.word	0x00000000
        /*5840*/ 	.short	0x010a
        /*5842*/ 	.byte	0x3f
	.zero		1


	//   ....[47]....
        /*5844*/ 	.word	0x00023a20
        /*5848*/ 	.word	0x00000003
        /*584c*/ 	.word	0x00000000
        /*5850*/ 	.short	0x010a
        /*5852*/ 	.byte	0x3f
	.zero		1


	//   ....[48]....
        /*5854*/ 	.word	0x00023ab0
        /*5858*/ 	.word	0x00000003
        /*585c*/ 	.word	0x00000000
        /*5860*/ 	.short	0x010a
        /*5862*/ 	.byte	0x3f
	.zero		1


	//   ....[49]....
        /*5864*/ 	.word	0x00023b40
        /*5868*/ 	.word	0x00000003
        /*586c*/ 	.word	0x00000000
        /*5870*/ 	.short	0x010a
        /*5872*/ 	.byte	0x3f
	.zero		1


	//   ....[50]....
        /*5874*/ 	.word	0x00023bd0
        /*5878*/ 	.word	0x00000003
        /*587c*/ 	.word	0x00000000
        /*5880*/ 	.short	0x010a
        /*5882*/ 	.byte	0x3f
	.zero		1


	//   ....[51]....
        /*5884*/ 	.word	0x00023c60
        /*5888*/ 	.word	0x00000003
        /*588c*/ 	.word	0x00000000
        /*5890*/ 	.short	0x010a
        /*5892*/ 	.byte	0x3f
	.zero		1


	//   ....[52]....
        /*5894*/ 	.word	0x00023cd0
        /*5898*/ 	.word	0x00000003
        /*589c*/ 	.word	0x00000000
        /*58a0*/ 	.short	0x010a
        /*58a2*/ 	.byte	0x3f
	.zero		1


	//   ....[53]....
        /*58a4*/ 	.word	0x00023d40
        /*58a8*/ 	.word	0x00000000
        /*58ac*/ 	.word	0x00000000
        /*58b0*/ 	.short	0x010a
        /*58b2*/ 	.byte	0x3f
	.zero		1


	//   ....[54]....
        /*58b4*/ 	.word	0x00023e20
        /*58b8*/ 	.word	0x0000000c
        /*58bc*/ 	.word	0x00000070
        /*58c0*/ 	.short	0x010a
        /*58c2*/ 	.byte	0x3f
	.zero		1


	//   ....[55]....
        /*58c4*/ 	.word	0x00023ef0
        /*58c8*/ 	.word	0x00000003
        /*58cc*/ 	.word	0x00000000
        /*58d0*/ 	.short	0x010a
        /*58d2*/ 	.byte	0x3f
	.zero		1


	//   ....[56]....
        /*58d4*/ 	.word	0x00023f40
        /*58d8*/ 	.word	0x00000003
        /*58dc*/ 	.word	0x00000000
        /*58e0*/ 	.short	0x010a
        /*58e2*/ 	.byte	0x3f
	.zero		1


	//   ....[57]....
        /*58e4*/ 	.word	0x00023f90
        /*58e8*/ 	.word	0x00000003
        /*58ec*/ 	.word	0x00000000
        /*58f0*/ 	.short	0x010a
        /*58f2*/ 	.byte	0x3f
	.zero		1


	//   ....[58]....
        /*58f4*/ 	.word	0x00023fe0
        /*58f8*/ 	.word	0x00000003
        /*58fc*/ 	.word	0x00000000
        /*5900*/ 	.short	0x010a
        /*5902*/ 	.byte	0x3f
	.zero		1


	//   ....[59]....
        /*5904*/ 	.word	0x00024030
        /*5908*/ 	.word	0x00000003
        /*590c*/ 	.word	0x00000000
        /*5910*/ 	.short	0x010a
        /*5912*/ 	.byte	0x3f
	.zero		1


	//   ....[60]....
        /*5914*/ 	.word	0x00024080
        /*5918*/ 	.word	0x00000003
        /*591c*/ 	.word	0x00000000
        /*5920*/ 	.short	0x010a
        /*5922*/ 	.byte	0x3f
	.zero		1


	//   ....[61]....
        /*5924*/ 	.word	0x000240d0
        /*5928*/ 	.word	0x00000003
        /*592c*/ 	.word	0x00000000
        /*5930*/ 	.short	0x010a
        /*5932*/ 	.byte	0x3f
	.zero		1


	//   ....[62]....
        /*5934*/ 	.word	0x00024120
        /*5938*/ 	.word	0x00000003
        /*593c*/ 	.word	0x00000000
        /*5940*/ 	.short	0x010a
        /*5942*/ 	.byte	0x3f
	.zero		1


	//   ....[63]....
        /*5944*/ 	.word	0x00024170
        /*5948*/ 	.word	0x00000003
        /*594c*/ 	.word	0x00000000
        /*5950*/ 	.short	0x010a
        /*5952*/ 	.byte	0x3f
	.zero		1


	//   ....[64]....
        /*5954*/ 	.word	0x000241c0
        /*5958*/ 	.word	0x00000003
        /*595c*/ 	.word	0x00000000
        /*5960*/ 	.short	0x010a
        /*5962*/ 	.byte	0x3f
	.zero		1


	//   ....[65]....
        /*5964*/ 	.word	0x00024210
        /*5968*/ 	.word	0x00000003
        /*596c*/ 	.word	0x00000000
        /*5970*/ 	.short	0x010a
        /*5972*/ 	.byte	0x3f
	.zero		1


	//   ....[66]....
        /*5974*/ 	.word	0x00024260
        /*5978*/ 	.word	0x00000003
        /*597c*/ 	.word	0x00000000
        /*5980*/ 	.short	0x010a
        /*5982*/ 	.byte	0x3f
	.zero		1


	//   ....[67]....
        /*5984*/ 	.word	0x000242b0
        /*5988*/ 	.word	0x00000003
        /*598c*/ 	.word	0x00000000
        /*5990*/ 	.short	0x010a
        /*5992*/ 	.byte	0x3f
	.zero		1


	//----- nvinfo : EIATTR_NUM_MBARRIERS
	.align		4
.L_30:
        /*5994*/ 	.byte	0x03, 0x38
        /*5996*/ 	.short	0x001e


	//----- nvinfo : EIATTR_EXIT_INSTR_OFFSETS
	.align		4
        /*5998*/ 	.byte	0x04, 0x1c
        /*599a*/ 	.short	(.L_32 - .L_31)


	//   ....[0]....
.L_31:
        /*599c*/ 	.word	0x00000b60


	//   ....[1]....
        /*59a0*/ 	.word	0x00001400


	//   ....[2]....
        /*59a4*/ 	.word	0x000220e0


	//   ....[3]....
        /*59a8*/ 	.word	0x00022670


	//   ....[4]....
        /*59ac*/ 	.word	0x00023cb0


	//----- nvinfo : EIATTR_MAX_THREADS
	.align		4
.L_32:
        /*59b0*/ 	.byte	0x04, 0x05
        /*59b2*/ 	.short	(.L_34 - .L_33)
.L_33:
        /*59b4*/ 	.word	0x00000180
        /*59b8*/ 	.word	0x00000001
        /*59bc*/ 	.word	0x00000001


	//----- nvinfo : EIATTR_CRS_STACK_SIZE
	.align		4
.L_34:
        /*59c0*/ 	.byte	0x04, 0x1e
        /*59c2*/ 	.short	(.L_36 - .L_35)
.L_35:
        /*59c4*/ 	.word	0x00000000


	//----- nvinfo : EIATTR_CBANK_PARAM_SIZE
	.align		4
.L_36:
        /*59c8*/ 	.byte	0x03, 0x19
        /*59ca*/ 	.short	0x0470


	//----- nvinfo : EIATTR_PARAM_CBANK
	.align		4
        /*59cc*/ 	.byte	0x04, 0x0a
        /*59ce*/ 	.short	(.L_38 - .L_37)
	.align		4
.L_37:
        /*59d0*/ 	.word	index@(.nv.constant0._ZN7cutlass13device_kernelINS_4gemm6kernel13GemmUniversalIN4cute5tupleIJiiiiEEENS1_10collective13CollectiveMmaINS1_37MainloopSm90TmaGmmaWarpSpecializedFP8ILi14ENS5_IJNS4_1CILi4EEENSA_ILi1EEESC_EEENS1_35KernelTmaWarpSpecializedCooperativeEEENS5_IJNSA_ILi256EEESG_NSA_ILi32EEEEEENS_12float_e4m3_tENS5_IJlSC_lEEESJ_SK_NS4_8TiledMMAINS4_8MMA_AtomIJNS4_4SM904GMMA31MMA_64x256x32_F32E4M3E4M3_SS_TNILNSO_7ScaleInE1ELSQ_1EEEEEENS4_6LayoutINS5_IJNSA_ILi2EEESC_SC_EEENS5_IJSC_NSA_ILi0EEESW_EEEEENS5_IJNS4_10UnderscoreESZ_SZ_EEEEENS4_13SM90_TMA_LOADENS4_14ComposedLayoutINS4_7SwizzleILi1ELi4ELi3EEENS4_18smem_ptr_flag_bitsILi8EEENST_INS5_IJNSA_ILi8EEESH_EEENS5_IJSH_SC_EEEEEEEvNS4_8identityENS4_23SM90_TMA_LOAD_MULTICASTES1C_vS1D_EENS_8epilogue10collective6detail29Sm90TmaWarpSpecializedAdapterINS1H_15DefaultEpilogueISJ_SK_SK_NS1G_6thread17LinearCombinationISJ_Li1EffLNS1L_9ScaleType4KindE0ELNS_15FloatRoundStyleE2ESJ_EENS1_15EpilogueDefaultEEEEEvvEEEEvNT_6ParamsE)
        /*59d4*/ 	.short	0x0210
        /*59d6*/ 	.short	0x0470


	//----- nvinfo : EIATTR_SW_WAR
	.align		4
.L_38:
        /*59d8*/ 	.byte	0x04, 0x36
        /*59da*/ 	.short	(.L_40 - .L_39)
.L_39:
        /*59dc*/ 	.word	0x00000008
.L_40:


//--------------------- .nv.callgraph             --------------------------
	.section	.nv.callgraph,"",@"SHT_CUDA_CALLGRAPH"
	.align	4
	.sectionentsize	8
	.align		4
        /*0000*/ 	.word	0x00000000
	.align		4
        /*0004*/ 	.word	0xffffffff
	.align		4
        /*0008*/ 	.word	0x00000000
	.align		4
        /*000c*/ 	.word	0xfffffffe
	.align		4
        /*0010*/ 	.word	0x00000000
	.align		4
        /*0014*/ 	.word	0xfffffffd
	.align		4
        /*0018*/ 	.word	0x00000000
	.align		4
        /*001c*/ 	.word	0xfffffffc


//--------------------- .nv.constant4             --------------------------
	.section	.nv.constant4,"a",@progbits
	.align	8
	.align		8
.nv.constant4:
        /*0000*/ 	.dword	_ZN40_INTERNAL_1a67f16a_4_k_cu_882bed6e_196824cuda3std3__45__cpo5beginE
	.align		8
        /*0008*/ 	.dword	_ZN40_INTERNAL_1a67f16a_4_k_cu_882bed6e_196824cuda3std3__45__cpo3endE
	.align		8
        /*0010*/ 	.dword	_ZN40_INTERNAL_1a67f16a_4_k_cu_882bed6e_196824cuda3std3__45__cpo6cbeginE
	.align		8
        /*0018*/ 	.dword	_ZN40_INTERNAL_1a67f16a_4_k_cu_882bed6e_196824cuda3std3__45__cpo4cendE
	.align		8
        /*0020*/ 	.dword	_ZN40_INTERNAL_1a67f16a_4_k_cu_882bed6e_196824cuda3std3__442_GLOBAL__N__1a67f16a_4_k_cu_882bed6e_196826ignoreE
	.align		8
        /*0028*/ 	.dword	_ZN40_INTERNAL_1a67f16a_4_k_cu_882bed6e_196824cuda3std3__419piecewise_constructE
	.align		8
        /*0030*/ 	.dword	_ZN40_INTERNAL_1a67f16a_4_k_cu_882bed6e_196824cuda3std3__48in_placeE
	.align		8
        /*0038*/ 	.dword	_ZN40_INTERNAL_1a67f16a_4_k_cu_882bed6e_196824cuda3std6ranges3__45__cpo4swapE
	.align		8
        /*0040*/ 	.dword	_ZN40_INTERNAL_1a67f16a_4_k_cu_882bed6e_196824cuda3std6ranges3__45__cpo9iter_moveE
	.align		8
        /*0048*/ 	.dword	_ZN40_INTERNAL_1a67f16a_4_k_cu_882bed6e_196824cute7productE
	.align		8
        /*0050*/ 	.dword	_ZN40_INTERNAL_1a67f16a_4_k_cu_882bed6e_196824cute1_E


//--------------------- .text._ZN7cutlass13device_kernelINS_4gemm6kernel13GemmUniversalIN4cute5tupleIJiiiiEEENS1_10collective13CollectiveMmaINS1_37MainloopSm90TmaGmmaWarpSpecializedFP8ILi14ENS5_IJNS4_1CILi4EEENSA_ILi1EEESC_EEENS1_35KernelTmaWarpSpecializedCooperativeEEENS5_IJNSA_ILi256EEESG_NSA_ILi32EEEEEENS_12float_e4m3_tENS5_IJlSC_lEEESJ_SK_NS4_8TiledMMAINS4_8MMA_AtomIJNS4_4SM904GMMA31MMA_64x256x32_F32E4M3E4M3_SS_TNILNSO_7ScaleInE1ELSQ_1EEEEEENS4_6LayoutINS5_IJNSA_ILi2EEESC_SC_EEENS5_IJSC_NSA_ILi0EEESW_EEEEENS5_IJNS4_10UnderscoreESZ_SZ_EEEEENS4_13SM90_TMA_LOADENS4_14ComposedLayoutINS4_7SwizzleILi1ELi4ELi3EEENS4_18smem_ptr_flag_bitsILi8EEENST_INS5_IJNSA_ILi8EEESH_EEENS5_IJSH_SC_EEEEEEEvNS4_8identityENS4_23SM90_TMA_LOAD_MULTICASTES1C_vS1D_EENS_8epilogue10collective6detail29Sm90TmaWarpSpecializedAdapterINS1H_15DefaultEpilogueISJ_SK_SK_NS1G_6thread17LinearCombinationISJ_Li1EffLNS1L_9ScaleType4KindE0ELNS_15FloatRoundStyleE2ESJ_EENS1_15EpilogueDefaultEEEEEvvEEEEvNT_6ParamsE --------------------------
	.section	.text._ZN7cutlass13device_kernelINS_4gemm6kernel13GemmUniversalIN4cute5tupleIJiiiiEEENS1_10collective13CollectiveMmaINS1_37MainloopSm90TmaGmmaWarpSpecializedFP8ILi14ENS5_IJNS4_1CILi4EEENSA_ILi1EEESC_EEENS1_35KernelTmaWarpSpecializedCooperativeEEENS5_IJNSA_ILi256EEESG_NSA_ILi32EEEEEENS_12float_e4m3_tENS5_IJlSC_lEEESJ_SK_NS4_8TiledMMAINS4_8MMA_AtomIJNS4_4SM904GMMA31MMA_64x256x32_F32E4M3E4M3_SS_TNILNSO_7ScaleInE1ELSQ_1EEEEEENS4_6LayoutINS5_IJNSA_ILi2EEESC_SC_EEENS5_IJSC_NSA_ILi0EEESW_EEEEENS5_IJNS4_10UnderscoreESZ_SZ_EEEEENS4_13SM90_TMA_LOADENS4_14ComposedLayoutINS4_7SwizzleILi1ELi4ELi3EEENS4_18smem_ptr_flag_bitsILi8EEENST_INS5_IJNSA_ILi8EEESH_EEENS5_IJSH_SC_EEEEEEEvNS4_8identityENS4_23SM90_TMA_LOAD_MULTICASTES1C_vS1D_EENS_8epilogue10collective6detail29Sm90TmaWarpSpecializedAdapterINS1H_15DefaultEpilogueISJ_SK_SK_NS1G_6thread17LinearCombinationISJ_Li1EffLNS1L_9ScaleType4KindE0ELNS_15FloatRoundStyleE2ESJ_EENS1_15EpilogueDefaultEEEEEvvEEEEvNT_6ParamsE,"ax",@progbits
	.align	128
.text._ZN7cutlass13device_kernelINS_4gemm6kernel13GemmUniversalIN4cute5tupleIJiiiiEEENS1_10collective13CollectiveMmaINS1_37MainloopSm90TmaGmmaWarpSpecializedFP8ILi14ENS5_IJNS4_1CILi4EEENSA_ILi1EEESC_EEENS1_35KernelTmaWarpSpecializedCooperativeEEENS5_IJNSA_ILi256EEESG_NSA_ILi32EEEEEENS_12float_e4m3_tENS5_IJlSC_lEEESJ_SK_NS4_8TiledMMAINS4_8MMA_AtomIJNS4_4SM904GMMA31MMA_64x256x32_F32E4M3E4M3_SS_TNILNSO_7ScaleInE1ELSQ_1EEEEEENS4_6LayoutINS5_IJNSA_ILi2EEESC_SC_EEENS5_IJSC_NSA_ILi0EEESW_EEEEENS5_IJNS4_10UnderscoreESZ_SZ_EEEEENS4_13SM90_TMA_LOADENS4_14ComposedLayoutINS4_7SwizzleILi1ELi4ELi3EEENS4_18smem_ptr_flag_bitsILi8EEENST_INS5_IJNSA_ILi8EEESH_EEENS5_IJSH_SC_EEEEEEEvNS4_8identityENS4_23SM90_TMA_LOAD_MULTICASTES1C_vS1D_EENS_8epilogue10collective6detail29Sm90TmaWarpSpecializedAdapterINS1H_15DefaultEpilogueISJ_SK_SK_NS1G_6thread17LinearCombinationISJ_Li1EffLNS1L_9ScaleType4KindE0ELNS_15FloatRoundStyleE2ESJ_EENS1_15EpilogueDefaultEEEEEvvEEEEvNT_6ParamsE:
        .type           _ZN7cutlass13device_kernelINS_4gemm6kernel13GemmUniversalIN4cute5tupleIJiiiiEEENS1_10collective13CollectiveMmaINS1_37MainloopSm90TmaGmmaWarpSpecializedFP8ILi14ENS5_IJNS4_1CILi4EEENSA_ILi1EEESC_EEENS1_35KernelTmaWarpSpecializedCooperativeEEENS5_IJNSA_ILi256EEESG_NSA_ILi32EEEEEENS_12float_e4m3_tENS5_IJlSC_lEEESJ_SK_NS4_8TiledMMAINS4_8MMA_AtomIJNS4_4SM904GMMA31MMA_64x256x32_F32E4M3E4M3_SS_TNILNSO_7ScaleInE1ELSQ_1EEEEEENS4_6LayoutINS5_IJNSA_ILi2EEESC_SC_EEENS5_IJSC_NSA_ILi0EEESW_EEEEENS5_IJNS4_10UnderscoreESZ_SZ_EEEEENS4_13SM90_TMA_LOADENS4_14ComposedLayoutINS4_7SwizzleILi1ELi4ELi3EEENS4_18smem_ptr_flag_bitsILi8EEENST_INS5_IJNSA_ILi8EEESH_EEENS5_IJSH_SC_EEEEEEEvNS4_8identityENS4_23SM90_TMA_LOAD_MULTICASTES1C_vS1D_EENS_8epilogue10collective6detail29Sm90TmaWarpSpecializedAdapterINS1H_15DefaultEpilogueISJ_SK_SK_NS1G_6thread17LinearCombinationISJ_Li1EffLNS1L_9ScaleType4KindE0ELNS_15FloatRoundStyleE2ESJ_EENS1_15EpilogueDefaultEEEEEvvEEEEvNT_6ParamsE,@function
        .size           _ZN7cutlass13device_kernelINS_4gemm6kernel13GemmUniversalIN4cute5tupleIJiiiiEEENS1_10collective13CollectiveMmaINS1_37MainloopSm90TmaGmmaWarpSpecializedFP8ILi14ENS5_IJNS4_1CILi4EEENSA_ILi1EEESC_EEENS1_35KernelTmaWarpSpecializedCooperativeEEENS5_IJNSA_ILi256EEESG_NSA_ILi32EEEEEENS_12float_e4m3_tENS5_IJlSC_lEEESJ_SK_NS4_8TiledMMAINS4_8MMA_AtomIJNS4_4SM904GMMA31MMA_64x256x32_F32E4M3E4M3_SS_TNILNSO_7ScaleInE1ELSQ_1EEEEEENS4_6LayoutINS5_IJNSA_ILi2EEESC_SC_EEENS5_IJSC_NSA_ILi0EEESW_EEEEENS5_IJNS4_10UnderscoreESZ_SZ_EEEEENS4_13SM90_TMA_LOADENS4_14ComposedLayoutINS4_7SwizzleILi1ELi4ELi3EEENS4_18smem_ptr_flag_bitsILi8EEENST_INS5_IJNSA_ILi8EEESH_EEENS5_IJSH_SC_EEEEEEEvNS4_8identityENS4_23SM90_TMA_LOAD_MULTICASTES1C_vS1D_EENS_8epilogue10collective6detail29Sm90TmaWarpSpecializedAdapterINS1H_15DefaultEpilogueISJ_SK_SK_NS1G_6thread17LinearCombinationISJ_Li1EffLNS1L_9ScaleType4KindE0ELNS_15FloatRoundStyleE2ESJ_EENS1_15EpilogueDefaultEEEEEvvEEEEvNT_6ParamsE,(.L_x_611 - _ZN7cutlass13device_kernelINS_4gemm6kernel13GemmUniversalIN4cute5tupleIJiiiiEEENS1_10collective13CollectiveMmaINS1_37MainloopSm90TmaGmmaWarpSpecializedFP8ILi14ENS5_IJNS4_1CILi4EEENSA_ILi1EEESC_EEENS1_35KernelTmaWarpSpecializedCooperativeEEENS5_IJNSA_ILi256EEESG_NSA_ILi32EEEEEENS_12float_e4m3_tENS5_IJlSC_lEEESJ_SK_NS4_8TiledMMAINS4_8MMA_AtomIJNS4_4SM904GMMA31MMA_64x256x32_F32E4M3E4M3_SS_TNILNSO_7ScaleInE1ELSQ_1EEEEEENS4_6LayoutINS5_IJNSA_ILi2EEESC_SC_EEENS5_IJSC_NSA_ILi0EEESW_EEEEENS5_IJNS4_10UnderscoreESZ_SZ_EEEEENS4_13SM90_TMA_LOADENS4_14ComposedLayoutINS4_7SwizzleILi1ELi4ELi3EEENS4_18smem_ptr_flag_bitsILi8EEENST_INS5_IJNSA_ILi8EEESH_EEENS5_IJSH_SC_EEEEEEEvNS4_8identityENS4_23SM90_TMA_LOAD_MULTICASTES1C_vS1D_EENS_8epilogue10collective6detail29Sm90TmaWarpSpecializedAdapterINS1H_15DefaultEpilogueISJ_SK_SK_NS1G_6thread17LinearCombinationISJ_Li1EffLNS1L_9ScaleType4KindE0ELNS_15FloatRoundStyleE2ESJ_EENS1_15EpilogueDefaultEEEEEvvEEEEvNT_6ParamsE)
        .other          _ZN7cutlass13device_kernelINS_4gemm6kernel13GemmUniversalIN4cute5tupleIJiiiiEEENS1_10collective13CollectiveMmaINS1_37MainloopSm90TmaGmmaWarpSpecializedFP8ILi14ENS5_IJNS4_1CILi4EEENSA_ILi1EEESC_EEENS1_35KernelTmaWarpSpecializedCooperativeEEENS5_IJNSA_ILi256EEESG_NSA_ILi32EEEEEENS_12float_e4m3_tENS5_IJlSC_lEEESJ_SK_NS4_8TiledMMAINS4_8MMA_AtomIJNS4_4SM904GMMA31MMA_64x256x32_F32E4M3E4M3_SS_TNILNSO_7ScaleInE1ELSQ_1EEEEEENS4_6LayoutINS5_IJNSA_ILi2EEESC_SC_EEENS5_IJSC_NSA_ILi0EEESW_EEEEENS5_IJNS4_10UnderscoreESZ_SZ_EEEEENS4_13SM90_TMA_LOADENS4_14ComposedLayoutINS4_7SwizzleILi1ELi4ELi3EEENS4_18smem_ptr_flag_bitsILi8EEENST_INS5_IJNSA_ILi8EEESH_EEENS5_IJSH_SC_EEEEEEEvNS4_8identityENS4_23SM90_TMA_LOAD_MULTICASTES1C_vS1D_EENS_8epilogue10collective6detail29Sm90TmaWarpSpecializedAdapterINS1H_15DefaultEpilogueISJ_SK_SK_NS1G_6thread17LinearCombinationISJ_Li1EffLNS1L_9ScaleType4KindE0ELNS_15FloatRoundStyleE2ESJ_EENS1_15EpilogueDefaultEEEEEvvEEEEvNT_6ParamsE,@"STO_CUDA_ENTRY STV_DEFAULT"
_ZN7cutlass13device_kernelINS_4gemm6kernel13GemmUniversalIN4cute5tupleIJiiiiEEENS1_10collective13CollectiveMmaINS1_37MainloopSm90TmaGmmaWarpSpecializedFP8ILi14ENS5_IJNS4_1CILi4EEENSA_ILi1EEESC_EEENS1_35KernelTmaWarpSpecializedCooperativeEEENS5_IJNSA_ILi256EEESG_NSA_ILi32EEEEEENS_12float_e4m3_tENS5_IJlSC_lEEESJ_SK_NS4_8TiledMMAINS4_8MMA_AtomIJNS4_4SM904GMMA31MMA_64x256x32_F32E4M3E4M3_SS_TNILNSO_7ScaleInE1ELSQ_1EEEEEENS4_6LayoutINS5_IJNSA_ILi2EEESC_SC_EEENS5_IJSC_NSA_ILi0EEESW_EEEEENS5_IJNS4_10UnderscoreESZ_SZ_EEEEENS4_13SM90_TMA_LOADENS4_14ComposedLayoutINS4_7SwizzleILi1ELi4ELi3EEENS4_18smem_ptr_flag_bitsILi8EEENST_INS5_IJNSA_ILi8EEESH_EEENS5_IJSH_SC_EEEEEEEvNS4_8identityENS4_23SM90_TMA_LOAD_MULTICASTES1C_vS1D_EENS_8epilogue10collective6detail29Sm90TmaWarpSpecializedAdapterINS1H_15DefaultEpilogueISJ_SK_SK_NS1G_6thread17LinearCombinationISJ_Li1EffLNS1L_9ScaleType4KindE0ELNS_15FloatRoundStyleE2ESJ_EENS1_15EpilogueDefaultEEEEEvvEEEEvNT_6ParamsE:
[----:B------:R-:W0:Y:S02]  /*0000*/  LDC R1, c[0x0][0x28] ;  /* 0x00000a00ff017b82 */ /* 0x000e240000000800 */
[----:B0-----:R-:W-:Y:S01]  /*0010*/  VIADD R1, R1, 0xfffff988 ;  /* 0xfffff98801017836 */ /* 0x001fe20000000000 */
[----:B------:R-:W0:Y:S01]  /*0020*/  S2R R4, SR_TID.X ;  /* 0x0000000000047919 */ /* 0x000e220000002100 */
[----:B------:R-:W-:Y:S01]  /*0030*/  ELECT P0, URZ, PT ;  /* 0x00000000003f782f */ /* 0x000fe20003800000 */
[----:B------:R-:W-:Y:S01]  /*0040*/  BSSY B0, `(.L_x_0) ;  /* 0x0000015000007945 */ /* 0x000fe20003800000 */
[--C-:B0-----:R-:W-:Y:S02]  /*0050*/  SHF.R.U32.HI R0, RZ, 0x5, R4.reuse ;  /* 0x00000005ff007819 */ /* 0x101fe40000011604 */
[----:B------:R-:W-:-:S03]  /*0060*/  SHF.R.U32.HI R2, RZ, 0x7, R4 ;  /* 0x00000007ff027819 */ /* 0x000fc60000011604 */
[----:B------:R-:W0:Y:S04]  /*0070*/  SHFL.IDX PT, R3, R0, RZ, 0x1f ;  /* 0x00001fff00037589 */ /* 0x000e2800000e0000 */
[----:B------:R-:W1:Y:S01]  /*0080*/  SHFL.IDX PT, R2, R2, RZ, 0x1f ;  /* 0x00001fff02027589 */ /* 0x000e6200000e0000 */
[----:B0-----:R-:W-:Y:S02]  /*0090*/  R2UR UR4, R3 ;  /* 0x00000000030472ca */ /* 0x001fe400000e0000 */
[----:B-1----:R-:W-:-:S11]  /*00a0*/  R2UR UR6, R2 ;  /* 0x00000000020672ca */ /* 0x002fd600000e0000 */
[----:B------:R-:W-:Y:S02]  /*00b0*/  USHF.R.S32.HI UR5, URZ, 0x1f, UR4 ;  /* 0x0000001f3f057899 */ /* 0x000fe40008011404 */
[----:B------:R-:W-:Y:S02]  /*00c0*/  ISETP.NE.OR P0, PT, RZ, UR4, !P0 ;  /* 0x00000004ff007c0c */ /* 0x000fe4000c705670 */
[----:B------:R-:W-:-:S04]  /*00d0*/  ULEA.HI UR5, UR5, UR4, URZ, 0x2 ;  /* 0x0000000405057291 */ /* 0x000fc8000f8f103f */
[----:B------:R-:W-:-:S04]  /*00e0*/  ULOP3.LUT UR5, UR5, 0xfffffffc, URZ, 0xc0, !UPT ;  /* 0xfffffffc05057892 */ /* 0x000fc8000f8ec03f */
[----:B------:R-:W-:-:S03]  /*00f0*/  UIADD3 UR8, UR4, -UR5, URZ ;  /* 0x8000000504087290 */ /* 0x000fc6000fffe03f */
[----:B------:R-:W-:Y:S09]  /*0100*/  @P0 BRA `(.L_x_1) ;  /* 0x0000000000200947 */ /* 0x000ff20003800000 */
[----:B------:R-:W-:Y:S02]  /*0110*/  ULDC.64 UR4, c[0x0][0x198] ;  /* 0x0000660000047ab9 */ /* 0x000fe40000000a00 */
[----:B------:R-:W-:Y:S02]  /*0120*/  UIADD3 UR10, UP0, UR4, 0xf0, URZ ;  /* 0x000000f0040a7890 */ /* 0x000fe4000ff1e03f */
[----:B------:R-:W-:Y:S02]  /*0130*/  UIADD3 UR4, UP1, UR4, 0x1f0, URZ ;  /* 0x000001f004047890 */ /* 0x000fe4000ff3e03f */
[----:B------:R-:W-:Y:S02]  /*0140*/  UIADD3.X UR11, URZ, UR5, URZ, UP0, !UPT ;  /* 0x000000053f0b7290 */ /* 0x000fe400087fe43f */
[----:B------:R-:W-:-:S07]  /*0150*/  UIADD3.X UR5, URZ, UR5, URZ, UP1, !UPT ;  /* 0x000000053f057290 */ /* 0x000fce0008ffe43f */
[----:B------:R0:W-:Y:S02]  /*0160*/  UTMACCTL.PF [UR10] ;  /* 0x000000000a0079b9 */ /* 0x0001e40008040000 */
[----:B------:R0:W-:Y:S02]  /*0170*/  UTMACCTL.PF [UR4] ;  /* 0x00000000040079b9 */ /* 0x0001e40008040000 */
[----:B0-----:R-:W-:Y:S01]  /*0180*/  NOP ;  /* 0x0000000000007918 */ /* 0x001fe20000000000 */
.L_x_1:
[----:B------:R-:W-:Y:S05]  /*0190*/  BSYNC B0 ;  /* 0x0000000000007941 */ /* 0x000fea0003800000 */
.L_x_0:
[----:B------:R-:W0:Y:S01]  /*01a0*/  SHFL.IDX PT, R3, R0, RZ, 0x1f ;  /* 0x00001fff00037589 */ /* 0x000e2200000e0000 */
[----:B------:R-:W-:Y:S01]  /*01b0*/  UISETP.NE.AND UP0, UPT, UR8, 0x3, UPT ;  /* 0x000000030800788c */ /* 0x000fe2000bf05270 */
[----:B------:R-:W-:Y:S01]  /*01c0*/  SHF.R.S32.HI R2, RZ, 0x1f, R4 ;  /* 0x0000001fff027819 */ /* 0x000fe20000011404 */
[----:B------:R-:W-:Y:S02]  /*01d0*/  UIADD3 UR10, UR6, -0x1, URZ ;  /* 0xffffffff060a7890 */ /* 0x000fe4000fffe03f */
[----:B------:R-:W-:Y:S01]  /*01e0*/  ISETP.NE.AND P1, PT, RZ, UR6, PT ;  /* 0x00000006ff007c0c */ /* 0x000fe2000bf25270 */
[----:B------:R-:W-:Y:S01]  /*01f0*/  UISETP.EQ.OR UP0, UPT, UR8, URZ, !UP0 ;  /* 0x0000003f0800728c */ /* 0x000fe2000c702670 */
[----:B------:R-:W-:Y:S01]  /*0200*/  LEA.HI R2, R2, R4, RZ, 0x7 ;  /* 0x0000000402027211 */ /* 0x000fe200078f38ff */
[----:B------:R-:W-:Y:S02]  /*0210*/  UISETP.GE.U32.AND UP1, UPT, UR10, 0x2, UPT ;  /* 0x000000020a00788c */ /* 0x000fe4000bf26070 */
[----:B------:R-:W-:-:S04]  /*0220*/  UISETP.EQ.AND UP0, UPT, UR6, URZ, UP0 ;  /* 0x0000003f0600728c */ /* 0x000fc80008702270 */
[----:B------:R-:W-:-:S04]  /*0230*/  USEL UR13, URZ, 0x1, !UP0 ;  /* 0x000000013f0d7887 */ /* 0x000fc8000c000000 */
[----:B------:R-:W-:Y:S01]  /*0240*/  USEL UR13, UR13, 0x2, UP1 ;  /* 0x000000020d0d7887 */ /* 0x000fe20008800000 */
[----:B0-----:R-:W-:-:S13]  /*0250*/  ISETP.NE.AND P0, PT, R3, RZ, PT ;  /* 0x000000ff0300720c */ /* 0x001fda0003f05270 */
[----:B------:R-:W-:Y:S05]  /*0260*/  @P0 BRA `(.L_x_2) ;  /* 0x0000000000b40947 */ /* 0x000fea0003800000 */
[----:B------:R-:W-:Y:S01]  /*0270*/  ELECT P0, URZ, PT ;  /* 0x00000000003f782f */ /* 0x000fe20003800000 */
[----:B------:R-:W-:-:S12]  /*0280*/  BSSY B0, `(.L_x_2) ;  /* 0x000002b000007945 */ /* 0x000fd80003800000 */
[----:B------:R-:W-:Y:S05]  /*0290*/  @!P0 BRA `(.L_x_3) ;  /* 0x0000000000a48947 */ /* 0x000fea0003800000 */
[----:B------:R-:W0:Y:S01]  /*02a0*/  S2UR UR9, SR_CgaCtaId ;  /* 0x00000000000979c3 */ /* 0x000e220000008800 */
[----:B------:R-:W-:Y:S01]  /*02b0*/  UMOV UR4, 0x400 ;  /* 0x0000040000047882 */ /* 0x000fe20000000000 */
[----:B------:R-:W-:Y:S01]  /*02c0*/  UMOV UR5, 0x1 ;  /* 0x0000000100057882 */ /* 0x000fe20000000000 */
[----:B------:R-:W-:Y:S02]  /*02d0*/  UMOV UR6, 0x8 ;  /* 0x0000000800067882 */ /* 0x000fe40000000000 */
[----:B------:R-:W-:-:S04]  /*02e0*/  UIADD3 UR6, -UR6, 0x100000, URZ ;  /* 0x0010000006067890 */ /* 0x000fc8000fffe13f */
[----:B------:R-:W-:Y:S02]  /*02f0*/  USHF.L.U32 UR7, UR6, 0xb, URZ ;  /* 0x0000000b06077899 */ /* 0x000fe4000800063f */
[----:B------:R-:W-:Y:S02]  /*0300*/  USHF.L.U32 UR6, UR6, 0x1, URZ ;  /* 0x0000000106067899 */ /* 0x000fe4000800063f */
[----:B0-----:R-:W-:Y:S02]  /*0310*/  ULEA UR9, UR9, UR4, 0x18 ;  /* 0x0000000409097291 */ /* 0x001fe4000f8ec03f */
[----:B------:R-:W-:-:S04]  /*0320*/  UIADD3 UR4, -UR5, 0x100000, URZ ;  /* 0x0010000005047890 */ /* 0x000fc8000fffe13f */
[----:B------:R-:W-:Y:S02]  /*0330*/  USHF.L.U32 UR5, UR4, 0xb, URZ ;  /* 0x0000000b04057899 */ /* 0x000fe4000800063f */
[----:B------:R-:W-:Y:S01]  /*0340*/  USHF.L.U32 UR4, UR4, 0x1, URZ ;  /* 0x0000000104047899 */ /* 0x000fe2000800063f */
[----:B------:R-:W0:Y:S11]  /*0350*/  FENCE.VIEW.ASYNC.S ;  /* 0x00000000000073c6 */ /* 0x000e360000000000 */
[----:B0-----:R0:W1:Y:S01]  /*0360*/  SYNCS.EXCH.64 URZ, [UR9], UR4 ;  /* 0x00000004093f75b2 */ /* 0x0010620008000100 */
[----:B------:R0:W2:Y:S01]  /*0370*/  SYNCS.EXCH.64 URZ, [UR9+0x70], UR6 ;  /* 0x00007006093f75b2 */ /* 0x0000a20008000100 */
[----:B------:R0:W3:Y:S01]  /*0380*/  SYNCS.EXCH.64 URZ, [UR9+0x8], UR4 ;  /* 0x00000804093f75b2 */ /* 0x0000e20008000100 */
[----:B------:R0:W4:Y:S01]  /*0390*/  SYNCS.EXCH.64 URZ, [UR9+0x78], UR6 ;  /* 0x00007806093f75b2 */ /* 0x0001220008000100 */
[----:B------:R0:W0:Y:S01]  /*03a0*/  SYNCS.EXCH.64 URZ, [UR9+0x10], UR4 ;  /* 0x00001004093f75b2 */ /* 0x0000220008000100 */
        /* <DEDUP_REMOVED lines=23> */
[----:B-1234-:R-:W-:Y:S01]  /*0520*/  NOP ;  /* 0x0000000000007918 */ /* 0x01efe20000000000 */
.L_x_3:
[----:B0-----:R-:W-:Y:S05]  /*0530*/  BSYNC B0 ;  /* 0x0000000000007941 */ /* 0x001fea0003800000 */
.L_x_2:
[----:B------:R-:W0:Y:S01]  /*0540*/  SHFL.IDX PT, R0, R0, RZ, 0x1f ;  /* 0x00001fff00007589 */ /* 0x000e2200000e0000 */
[----:B------:R-:W1:Y:S01]  /*0550*/  S2UR UR9, SR_CTAID.X ;  /* 0x00000000000979c3 */ /* 0x000e620000002500 */
[----:B------:R-:W-:Y:S02]  /*0560*/  LOP3.LUT R2, R2, 0xffffff80, RZ, 0xc0, !PT ;  /* 0xffffff8002027812 */ /* 0x000fe400078ec0ff */
[----:B------:R-:W-:Y:S02]  /*0570*/  ELECT P0, URZ, PT ;  /* 0x00000000003f782f */ /* 0x000fe40003800000 */
[----:B------:R-:W-:Y:S01]  /*0580*/  SHF.R.S32.HI R8, RZ, 0x1f, R3 ;  /* 0x0000001fff087819 */ /* 0x000fe20000011403 */
[----:B------:R-:W-:Y:S01]  /*0590*/  ULDC UR4, c[0x0][0x150] ;  /* 0x0000540000047ab9 */ /* 0x000fe20000000800 */
[----:B------:R-:W-:Y:S01]  /*05a0*/  NOP ;  /* 0x0000000000007918 */ /* 0x000fe20000000000 */
[----:B------:R-:W-:Y:S01]  /*05b0*/  IMAD.IADD R4, R4, 0x1, -R2 ;  /* 0x0000000104047824 */ /* 0x000fe200078e0a02 */
[----:B------:R-:W-:Y:S01]  /*05c0*/  LEA.HI R8, R8, R3, RZ, 0x2 ;  /* 0x0000000308087211 */ /* 0x000fe200078f10ff */
[----:B------:R-:W2:Y:S01]  /*05d0*/  S2R R2, SR_CTAID.Y ;  /* 0x0000000000027919 */ /* 0x000ea20000002600 */
[----:B------:R-:W3:Y:S01]  /*05e0*/  LDC R9, c[0x0][0x144] ;  /* 0x00005100ff097b82 */ /* 0x000ee20000000800 */
[----:B------:R-:W-:Y:S01]  /*05f0*/  NOP ;  /* 0x0000000000007918 */ /* 0x000fe20000000000 */
[----:B------:R-:W-:-:S02]  /*0600*/  SHF.R.S32.HI R5, RZ, 0x1f, R4 ;  /* 0x0000001fff057819 */ /* 0x000fc40000011404 */
[----:B------:R-:W-:Y:S02]  /*0610*/  LOP3.LUT R8, R8, 0x3ffffffc, RZ, 0xc0, !PT ;  /* 0x3ffffffc08087812 */ /* 0x000fe400078ec0ff */
[----:B------:R-:W-:Y:S02]  /*0620*/  LEA.HI R5, R5, R4, RZ, 0x3 ;  /* 0x0000000405057211 */ /* 0x000fe400078f18ff */
[----:B------:R-:W4:Y:S01]  /*0630*/  LDC R11, c[0x0][0x148] ;  /* 0x00005200ff0b7b82 */ /* 0x000f220000000800 */
[----:B------:R-:W-:Y:S01]  /*0640*/  IMAD.IADD R8, R3, 0x1, -R8 ;  /* 0x0000000103087824 */ /* 0x000fe200078e0a08 */
[--C-:B------:R-:W-:Y:S02]  /*0650*/  SHF.R.S32.HI R6, RZ, 0x3, R5.reuse ;  /* 0x00000003ff067819 */ /* 0x100fe40000011405 */
[----:B------:R-:W-:Y:S02]  /*0660*/  SHF.R.S32.HI R5, RZ, 0x1f, R5 ;  /* 0x0000001fff057819 */ /* 0x000fe40000011405 */
[----:B0-----:R-:W-:-:S02]  /*0670*/  ISETP.NE.OR P0, PT, R0, RZ, !P0 ;  /* 0x000000ff0000720c */ /* 0x001fc40004705670 */
[----:B------:R-:W-:Y:S02]  /*0680*/  LEA.HI R5, R5, R6, RZ, 0x2 ;  /* 0x0000000605057211 */ /* 0x000fe400078f10ff */
[----:B-1----:R-:W-:Y:S02]  /*0690*/  I2FP.F32.U32 R0, UR9 ;  /* 0x0000000900007c45 */ /* 0x002fe40008201000 */
[----:B------:R-:W-:-:S03]  /*06a0*/  LOP3.LUT R5, R5, 0xfffffffc, RZ, 0xc0, !PT ;  /* 0xfffffffc05057812 */ /* 0x000fc600078ec0ff */
[----:B------:R-:W-:Y:S01]  /*06b0*/  FMUL R7, R0, UR4 ;  /* 0x0000000400077c20 */ /* 0x000fe20008400000 */
[----:B------:R-:W-:Y:S01]  /*06c0*/  ULDC UR4, c[0x0][0x154] ;  /* 0x0000550000047ab9 */ /* 0x000fe20000000800 */
[----:B------:R-:W-:Y:S02]  /*06d0*/  IMAD.IADD R5, R6, 0x1, -R5 ;  /* 0x0000000106057824 */ /* 0x000fe400078e0a05 */
[----:B------:R-:W-:Y:S01]  /*06e0*/  VOTEU.ALL UP0, P0 ;  /* 0x00000000003f7886 */ /* 0x000fe20000000000 */
[----:B------:R-:W-:Y:S01]  /*06f0*/  VOTEU.ALL UP1, P0 ;  /* 0x00000000003f7886 */ /* 0x000fe20000020000 */
[----:B------:R-:W0:Y:S01]  /*0700*/  F2I.U32.TRUNC.NTZ R7, R7 ;  /* 0x0000000700077305 */ /* 0x000e22000020f000 */
[----:B------:R-:W-:Y:S01]  /*0710*/  IMAD R5, R8, 0x4, R5 ;  /* 0x0000000408057824 */ /* 0x000fe200078e0205 */
[----:B--2---:R-:W-:Y:S01]  /*0720*/  I2FP.F32.U32 R8, R2 ;  /* 0x0000000200087245 */ /* 0x004fe20000201000 */
[----:B------:R-:W1:Y:S01]  /*0730*/  @!UP0 S2UR UR7, SR_CgaCtaId ;  /* 0x00000000000789c3 */ /* 0x000e620000008800 */
[----:B------:R-:W-:-:S02]  /*0740*/  @!UP0 UMOV UR6, 0x400 ;  /* 0x0000040000068882 */ /* 0x000fc40000000000 */
[----:B------:R-:W-:Y:S01]  /*0750*/  SHF.R.S32.HI R0, RZ, 0x1f, R5 ;  /* 0x0000001fff007819 */ /* 0x000fe20000011405 */
[----:B------:R-:W-:Y:S01]  /*0760*/  FMUL R8, R8, UR4 ;  /* 0x0000000408087c20 */ /* 0x000fe20008400000 */
[----:B------:R-:W-:Y:S02]  /*0770*/  UMOV UR4, 0x20 ;  /* 0x0000002000047882 */ /* 0x000fe40000000000 */
[----:B------:R-:W-:Y:S01]  /*0780*/  LEA.HI R0, R0, R5, RZ, 0x2 ;  /* 0x0000000500007211 */ /* 0x000fe200078f10ff */
[----:B------:R-:W-:-:S04]  /*0790*/  @!UP0 UIADD3 UR4, -UR4, 0x100000, URZ ;  /* 0x0010000004048890 */ /* 0x000fc8000fffe13f */
[----:B------:R-:W-:Y:S02]  /*07a0*/  @!UP0 USHF.L.U32 UR5, UR4, 0xb, URZ ;  /* 0x0000000b04058899 */ /* 0x000fe4000800063f */
[----:B------:R-:W-:Y:S01]  /*07b0*/  @!UP0 USHF.L.U32 UR4, UR4, 0x1, URZ ;  /* 0x0000000104048899 */ /* 0x000fe2000800063f */
[----:B------:R-:W2:Y:S01]  /*07c0*/  F2I.U32.TRUNC.NTZ R8, R8 ;  /* 0x0000000800087305 */ /* 0x000ea2000020f000 */
[----:B------:R-:W-:Y:S01]  /*07d0*/  LOP3.LUT R6, R0, 0xfffffffc, RZ, 0xc0, !PT ;  /* 0xfffffffc00067812 */ /* 0x000fe200078ec0ff */
[----:B0-----:R-:W-:-:S04]  /*07e0*/  IMAD.MOV R10, RZ, RZ, -R7 ;  /* 0x000000ffff0a7224 */ /* 0x001fc800078e0a07 */
[----:B---3--:R-:W-:Y:S02]  /*07f0*/  IMAD R0, R9, R10, UR9 ;  /* 0x0000000909007e24 */ /* 0x008fe4000f8e020a */
[C---:B------:R-:W-:Y:S02]  /*0800*/  IMAD.IADD R7, R5.reuse, 0x1, -R6 ;  /* 0x0000000105077824 */ /* 0x040fe400078e0a06 */
[----:B------:R-:W-:-:S03]  /*0810*/  IMAD.SHL.U32 R6, R5, 0x4, RZ ;  /* 0x0000000405067824 */ /* 0x000fc600078e00ff */
[----:B------:R-:W-:Y:S01]  /*0820*/  ISETP.NE.AND P2, PT, R7, R0, PT ;  /* 0x000000000700720c */ /* 0x000fe20003f45270 */
[----:B-1----:R-:W-:Y:S01]  /*0830*/  @!UP0 ULEA UR6, UR7, UR6, 0x18 ;  /* 0x0000000607068291 */ /* 0x002fe2000f8ec03f */
[----:B------:R-:W-:Y:S01]  /*0840*/  LOP3.LUT R13, R5, 0xc, R6, 0x78, !PT ;  /* 0x0000000c050d7812 */ /* 0x000fe200078e7806 */
[----:B--2---:R-:W-:Y:S01]  /*0850*/  IMAD.MOV R12, RZ, RZ, -R8 ;  /* 0x000000ffff0c7224 */ /* 0x004fe200078e0a08 */
[----:B------:R-:W0:Y:S01]  /*0860*/  LDC R7, c[0x0][0x140] ;  /* 0x00005000ff077b82 */ /* 0x000e220000000800 */
[----:B------:R-:W-:Y:S01]  /*0870*/  VOTEU.ALL UP0, P0 ;  /* 0x00000000003f7886 */ /* 0x000fe20000000000 */
[----:B------:R-:W-:Y:S01]  /*0880*/  LOP3.LUT P0, RZ, R4, 0x7, RZ, 0xc0, !PT ;  /* 0x0000000704ff7812 */ /* 0x000fe2000780c0ff */
[----:B----4-:R-:W-:Y:S01]  /*0890*/  IMAD R6, R11, R12, R2 ;  /* 0x0000000c0b067224 */ /* 0x010fe200078e0202 */
[----:B------:R1:W-:Y:S01]  /*08a0*/  STL [R1+0x45c], R13 ;  /* 0x00045c0d01007387 */ /* 0x0003e20000100800 */
[----:B------:R-:W-:Y:S01]  /*08b0*/  IMAD.MOV.U32 R4, RZ, RZ, 0x1 ;  /* 0x00000001ff047424 */ /* 0x000fe200078e00ff */
[----:B------:R-:W-:-:S03]  /*08c0*/  ISETP.LT.U32.AND P0, PT, R13, 0x4, !P0 ;  /* 0x000000040d00780c */ /* 0x000fc60004701070 */
[----:B------:R-:W-:Y:S01]  /*08d0*/  @P2 SHF.R.S32.HI R5, RZ, 0x1f, R13 ;  /* 0x0000001fff052819 */ /* 0x000fe2000001140d */
[----:B------:R-:W2:Y:S02]  /*08e0*/  FENCE.VIEW.ASYNC.S ;  /* 0x00000000000073c6 */ /* 0x000ea40000000000 */
[----:B--2---:R1:W2:Y:S01]  /*08f0*/  @!UP0 SYNCS.EXCH.64 URZ, [UR6+0xf0], UR4 ;  /* 0x0000f004063f85b2 */ /* 0x0042a20008000100 */
[----:B------:R-:W-:-:S04]  /*0900*/  @P2 LEA.HI R5, R5, R13, RZ, 0x2 ;  /* 0x0000000d05052211 */ /* 0x000fc800078f10ff */
[----:B------:R-:W-:-:S04]  /*0910*/  @P2 SHF.R.S32.HI R5, RZ, 0x2, R5 ;  /* 0x00000002ff052819 */ /* 0x000fc80000011405 */
[----:B------:R-:W-:Y:S02]  /*0920*/  @P2 ISETP.NE.AND P3, PT, R5, R6, PT ;  /* 0x000000060500220c */ /* 0x000fe40003f65270 */
[----:B------:R-:W-:Y:S02]  /*0930*/  SEL R5, RZ, 0x1, !P0 ;  /* 0x00000001ff057807 */ /* 0x000fe40004000000 */
[----:B------:R-:W-:Y:S01]  /*0940*/  @P2 SEL R4, RZ, 0x1, P3 ;  /* 0x00000001ff042807 */ /* 0x000fe20001800000 */
[----:B------:R1:W3:Y:S01]  /*0950*/  @!UP1 SYNCS.EXCH.64 URZ, [UR6+0xf8], UR4 ;  /* 0x0000f804063f95b2 */ /* 0x0002e20008000100 */
[----:B0-----:R-:W-:Y:S01]  /*0960*/  ISETP.EQ.U32.AND P5, PT, R7, 0x1, PT ;  /* 0x000000010700780c */ /* 0x001fe20003fa2070 */
[----:B------:R-:W-:Y:S01]  /*0970*/  NOP ;  /* 0x0000000000007918 */ /* 0x000fe20000000000 */
[----:B------:R-:W-:-:S05]  /*0980*/  LOP3.LUT R4, R4, R5, RZ, 0xc0, !PT ;  /* 0x0000000504047212 */ /* 0x000fca00078ec0ff */
[----:B------:R1:W-:Y:S06]  /*0990*/  STL [R1+0x458], R4 ;  /* 0x0004580401007387 */ /* 0x0003ec0000100800 */
[----:B--23--:R-:W-:Y:S05]  /*09a0*/  @!P5 BRA `(.L_x_4) ;  /* 0x000000000008d947 */ /* 0x00cfea0003800000 */
[----:B------:R-:W-:Y:S01]  /*09b0*/  UCGABAR_ARV ;  /* 0x00000000000079c7 */ /* 0x000fe20008000000 */
[----:B------:R-:W-:Y:S05]  /*09c0*/  BRA `(.L_x_5) ;  /* 0x0000000000047947 */ /* 0x000fea0003800000 */
.L_x_4:
[----:B------:R-:W-:Y:S01]  /*09d0*/  NOP ;  /* 0x0000000000007918 */ /* 0x000fe20000000000 */
.L_x_5:
[----:B------:R-:W0:Y:S01]  /*09e0*/  LDC R3, c[0x0][0x65c] ;  /* 0x00019700ff037b82 */ /* 0x000e220000000800 */
[----:B-1----:R-:W-:Y:S02]  /*09f0*/  IMAD.U32 R4, RZ, RZ, UR9 ;  /* 0x00000009ff047e24 */ /* 0x002fe4000f8e00ff */
[----:B------:R-:W-:Y:S01]  /*0a00*/  IMAD.MOV.U32 R5, RZ, RZ, RZ ;  /* 0x000000ffff057224 */ /* 0x000fe200078e00ff */
[----:B0-----:R-:W-:-:S13]  /*0a10*/  ISETP.NE.AND P4, PT, R3, 0x1, PT ;  /* 0x000000010300780c */ /* 0x001fda0003f85270 */
[----:B------:R-:W0:Y:S01]  /*0a20*/  @P4 LDC R7, c[0x0][0x10] ;  /* 0x00000400ff074b82 */ /* 0x000e220000000800 */
[----:B------:R-:W-:Y:S02]  /*0a30*/  @P4 IMAD.MOV.U32 R3, RZ, RZ, RZ ;  /* 0x000000ffff034224 */ /* 0x000fe400078e00ff */
[----:B------:R-:W-:-:S05]  /*0a40*/  @P4 IMAD.MOV.U32 R13, RZ, RZ, RZ ;  /* 0x000000ffff0d4224 */ /* 0x000fca00078e00ff */
[----:B------:R-:W1:Y:S01]  /*0a50*/  @!P4 LDC R9, c[0x0][0xc] ;  /* 0x00000300ff09cb82 */ /* 0x000e620000000800 */
[----:B0-----:R-:W-:-:S04]  /*0a60*/  @P4 IMAD.WIDE.U32 R6, R7, UR9, R2 ;  /* 0x0000000907064c25 */ /* 0x001fc8000f8e0002 */
[----:B------:R-:W-:Y:S02]  /*0a70*/  @P4 IMAD.MOV.U32 R10, RZ, RZ, R6 ;  /* 0x000000ffff0a4224 */ /* 0x000fe400078e0006 */
[----:B------:R-:W-:Y:S02]  /*0a80*/  @P4 IMAD.IADD R15, R7, 0x1, R13 ;  /* 0x00000001070f4824 */ /* 0x000fe400078e020d */
[----:B-1----:R-:W-:-:S04]  /*0a90*/  @!P4 IMAD.WIDE.U32 R4, R2, R9, R4 ;  /* 0x000000090204c225 */ /* 0x002fc800078e0004 */
[----:B------:R-:W-:Y:S02]  /*0aa0*/  @!P4 IMAD.MOV.U32 R10, RZ, RZ, R4 ;  /* 0x000000ffff0ac224 */ /* 0x000fe400078e0004 */
[----:B------:R-:W-:-:S03]  /*0ab0*/  @!P4 IMAD.MOV.U32 R15, RZ, RZ, R5 ;  /* 0x000000ffff0fc224 */ /* 0x000fc600078e0005 */
[----:B------:R0:W-:Y:S04]  /*0ac0*/  STL [R1+0x464], R10 ;  /* 0x0004640a01007387 */ /* 0x0001e80000100800 */
[----:B------:R0:W-:Y:S01]  /*0ad0*/  STL [R1+0x460], R15 ;  /* 0x0004600f01007387 */ /* 0x0001e20000100800 */
[----:B------:R-:W-:Y:S05]  /*0ae0*/  @!P5 BRA `(.L_x_6) ;  /* 0x00000000000cd947 */ /* 0x000fea0003800000 */
[----:B------:R-:W-:Y:S01]  /*0af0*/  UCGABAR_WAIT ;  /* 0x0000000000007dc7 */ /* 0x000fe20008000000 */
[----:B------:R-:W-:Y:S01]  /*0b00*/  CCTL.IVALL ;  /* 0x00000000ff00798f */ /* 0x000fe20002000000 */
[----:B------:R-:W-:Y:S05]  /*0b10*/  BRA `(.L_x_7) ;  /* 0x0000000000047947 */ /* 0x000fea0003800000 */
.L_x_6:
[----:B------:R-:W-:Y:S06]  /*0b20*/  BAR.SYNC.DEFER_BLOCKING 0x0 ;  /* 0x0000000000007b1d */ /* 0x000fec0000010000 */
.L_x_7:
[----:B------:R-:W-:Y:S05]  /*0b30*/  @!P1 BRA `(.L_x_8) ;  /* 0x00000214006c9947 */ /* 0x000fea0003800000 */
[----:B------:R-:W-:-:S06]  /*0b40*/  UISETP.GT.U32.AND UP0, UPT, UR10, 0x1, UPT ;  /* 0x000000010a00788c */ /* 0x000fcc000bf04070 */
[----:B------:R-:W-:-:S13]  /*0b50*/  PLOP3.LUT P0, PT, PT, PT, UP0, 0x80, 0x0 ;  /* 0x000000000000781c */ /* 0x000fda0003f0f008 */
[----:B------:R-:W-:Y:S05]  /*0b60*/  @P0 EXIT ;  /* 0x000000000000094d */ /* 0x000fea0003800000 */
[----:B------:R-:W-:Y:S01]  /*0b70*/  IMAD.MOV.U32 R6, RZ, RZ, -0x1 ;  /* 0xffffffffff067424 */ /* 0x000fe200078e00ff */
[----:B------:R-:W-:Y:S01]  /*0b80*/  ULDC.64 UR4, c[0x0][0x650] ;  /* 0x0001940000047ab9 */ /* 0x000fe20000000a00 */
[----:B------:R-:W-:Y:S01]  /*0b90*/  IMAD.MOV.U32 R5, RZ, RZ, -0x1 ;  /* 0xffffffffff057424 */ /* 0x000fe200078e00ff */
[----:B------:R-:W-:Y:S01]  /*0ba0*/  ISETP.GE.U32.AND P0, PT, R10, UR4, PT ;  /* 0x000000040a007c0c */ /* 0x000fe2000bf06070 */
[----:B------:R-:W-:Y:S01]  /*0bb0*/  UMOV UR10, 0xffffffff ;  /* 0xffffffff000a7882 */ /* 0x000fe20000000000 */
[----:B------:R1:W-:Y:S01]  /*0bc0*/  STL [R1+0x46c], R6 ;  /* 0x00046c0601007387 */ /* 0x0003e20000100800 */
[----:B------:R-:W-:Y:S02]  /*0bd0*/  PRMT R4, RZ, 0x7610, R4 ;  /* 0x00007610ff047816 */ /* 0x000fe40000000004 */
[----:B------:R-:W-:Y:S01]  /*0be0*/  ISETP.GE.U32.AND.EX P0, PT, R15, UR5, PT, P0 ;  /* 0x000000050f007c0c */ /* 0x000fe2000bf06100 */
[----:B------:R1:W-:-:S12]  /*0bf0*/  STL [R1+0x468], R5 ;  /* 0x0004680501007387 */ /* 0x0003d80000100800 */
[----:B-1----:R-:W-:Y:S05]  /*0c00*/  @P0 BRA `(.L_x_9) ;  /* 0x00000004003c0947 */ /* 0x002fea0003800000 */
[----:B------:R-:W-:Y:S01]  /*0c10*/  ULDC.64 UR14, c[0x0][0x628] ;  /* 0x00018a00000e7ab9 */ /* 0x000fe20000000a00 */
[----:B------:R-:W1:Y:S01]  /*0c20*/  LDC.64 R8, c[0x0][0x620] ;  /* 0x00018800ff087b82 */ /* 0x000e620000000a00 */
[----:B------:R-:W-:Y:S01]  /*0c30*/  ISETP.NE.U32.AND P0, PT, RZ, UR14, PT ;  /* 0x0000000eff007c0c */ /* 0x000fe2000bf05070 */
[----:B------:R-:W-:Y:S01]  /*0c40*/  ULDC UR11, c[0x0][0x630] ;  /* 0x00018c00000b7ab9 */ /* 0x000fe20000000800 */
[----:B------:R-:W-:Y:S02]  /*0c50*/  R2UR UR4, R10 ;  /* 0x000000000a0472ca */ /* 0x000fe400000e0000 */
[----:B------:R-:W-:Y:S02]  /*0c60*/  ISETP.NE.AND.EX P0, PT, RZ, UR15, PT, P0 ;  /* 0x0000000fff007c0c */ /* 0x000fe4000bf05300 */
[----:B------:R-:W-:-:S11]  /*0c70*/  R2UR UR5, R15 ;  /* 0x000000000f0572ca */ /* 0x000fd600000e0000 */
[----:B------:R-:W-:Y:S05]  /*0c80*/  @!P0 BRA `(.L_x_10) ;  /* 0x0000000000308947 */ /* 0x000fea0003800000 */
[----:B------:R-:W-:Y:S01]  /*0c90*/  R2UR UR4, R10 ;  /* 0x000000000a0472ca */ /* 0x000fe200000e0000 */
[----:B------:R-:W-:Y:S01]  /*0ca0*/  ULDC UR8, c[0x0][0x634] ;  /* 0x00018d0000087ab9 */ /* 0x000fe20000000800 */
[----:B------:R-:W-:-:S11]  /*0cb0*/  R2UR UR10, R15 ;  /* 0x000000000f0a72ca */ /* 0x000fd600000e0000 */
[----:B------:R-:W-:-:S04]  /*0cc0*/  UIADD3 UR8, UP0, UR4, UR8, URZ ;  /* 0x0000000804087290 */ /* 0x000fc8000ff1e03f */
[----:B------:R-:W-:-:S04]  /*0cd0*/  UIADD3.X UR10, URZ, UR10, URZ, UP0, !UPT ;  /* 0x0000000a3f0a7290 */ /* 0x000fc800087fe43f */
[----:B------:R-:W-:-:S04]  /*0ce0*/  UIMAD.WIDE.U32 UR4, UR10, UR14, URZ ;  /* 0x0000000e0a0472a5 */ /* 0x000fc8000f8e003f */
[----:B------:R-:W-:Y:S02]  /*0cf0*/  UIMAD.WIDE.U32 UR6, UP0, UR8, UR15, UR4 ;  /* 0x0000000f080672a5 */ /* 0x000fe4000f800004 */
[----:B------:R-:W-:Y:S02]  /*0d00*/  UIMAD.WIDE.U32 UR4, UR8, UR14, URZ ;  /* 0x0000000e080472a5 */ /* 0x000fe4000f8e003f */
[----:B------:R-:W-:Y:S02]  /*0d10*/  UIADD3.X UR9, URZ, URZ, URZ, UP0, !UPT ;  /* 0x0000003f3f097290 */ /* 0x000fe400087fe43f */
[----:B------:R-:W-:Y:S01]  /*0d20*/  UIADD3 URZ, UP0, UR5, UR6, URZ ;  /* 0x00000006053f7290 */ /* 0x000fe2000ff1e03f */
[----:B------:R-:W-:-:S03]  /*0d30*/  UMOV UR8, UR7 ;  /* 0x0000000700087c82 */ /* 0x000fc60008000000 */
[----:B------:R-:W-:-:S12]  /*0d40*/  UIMAD.WIDE.U32.X UR4, UR10, UR15, UR8, UP0 ;  /* 0x0000000f0a0472a5 */ /* 0x000fd800080e0408 */
.L_x_10:
[----:B------:R-:W-:Y:S01]  /*0d50*/  USHF.R.U64 UR10, UR4, UR11, UR5 ;  /* 0x0000000b040a7299 */ /* 0x000fe20008001205 */
[----:B------:R-:W2:Y:S01]  /*0d60*/  LDC.64 R20, c[0x0][0x640] ;  /* 0x00019000ff147b82 */ /* 0x000ea20000000a00 */
[----:B------:R-:W-:Y:S01]  /*0d70*/  USHF.R.U32.HI UR4, URZ, UR11, UR5 ;  /* 0x0000000b3f047299 */ /* 0x000fe20008011605 */
[----:B------:R-:W-:Y:S02]  /*0d80*/  IMAD.MOV.U32 R4, RZ, RZ, R10 ;  /* 0x000000ffff047224 */ /* 0x000fe400078e000a */
[----:B------:R-:W-:Y:S01]  /*0d90*/  IMAD R25, R11, R12, R2 ;  /* 0x0000000c0b197224 */ /* 0x000fe200078e0202 */
[----:B------:R-:W-:Y:S01]  /*0da0*/  IADD3 R3, P0, RZ, -UR10, RZ ;  /* 0x8000000aff037c10 */ /* 0x000fe2000ff1e0ff */
[----:B------:R-:W-:Y:S02]  /*0db0*/  IMAD.MOV.U32 R11, RZ, RZ, 0x1 ;  /* 0x00000001ff0b7424 */ /* 0x000fe400078e00ff */
[----:B------:R-:W0:Y:S02]  /*0dc0*/  LDC R14, c[0x0][0x618] ;  /* 0x00018600ff0e7b82 */ /* 0x000e240000000800 */
[----:B------:R-:W-:-:S04]  /*0dd0*/  IMAD.X R5, RZ, RZ, ~UR4, P0 ;  /* 0x80000004ff057e24 */ /* 0x000fc800080e06ff */
[-C--:B-1----:R-:W-:Y:S02]  /*0de0*/  IMAD R6, R5, R8.reuse, RZ ;  /* 0x0000000805067224 */ /* 0x082fe400078e02ff */
[----:B------:R-:W1:Y:S01]  /*0df0*/  LDC R16, c[0x0][0x608] ;  /* 0x00018200ff107b82 */ /* 0x000e620000000800 */
[----:B------:R-:W-:Y:S02]  /*0e00*/  IMAD.MOV.U32 R5, RZ, RZ, R15 ;  /* 0x000000ffff057224 */ /* 0x000fe400078e000f */
[----:B------:R-:W-:-:S05]  /*0e10*/  IMAD.WIDE.U32 R4, R3, R8, R4 ;  /* 0x0000000803047225 */ /* 0x000fca00078e0004 */
[----:B------:R-:W3:Y:S01]  /*0e20*/  LDC R18, c[0x0][0x658] ;  /* 0x00019600ff127b82 */ /* 0x000ee20000000800 */
[----:B------:R-:W-:Y:S01]  /*0e30*/  IMAD R3, R3, R9, R6 ;  /* 0x0000000903037224 */ /* 0x000fe200078e0206 */
[----:B--2---:R-:W-:-:S03]  /*0e40*/  ISETP.NE.U32.AND P0, PT, R20, RZ, PT ;  /* 0x000000ff1400720c */ /* 0x004fc60003f05070 */
[----:B------:R-:W-:Y:S01]  /*0e50*/  IMAD.IADD R3, R5, 0x1, R3 ;  /* 0x0000000105037824 */ /* 0x000fe200078e0203 */
[----:B------:R-:W-:Y:S01]  /*0e60*/  ISETP.NE.AND.EX P0, PT, R21, RZ, PT, P0 ;  /* 0x000000ff1500720c */ /* 0x000fe20003f05300 */
[----:B------:R-:W-:Y:S01]  /*0e70*/  IMAD.MOV.U32 R5, RZ, RZ, -0x1 ;  /* 0xffffffffff057424 */ /* 0x000fe200078e00ff */
[----:B------:R-:W2:Y:S02]  /*0e80*/  LDC R13, c[0x0][0x600] ;  /* 0x00018000ff0d7b82 */ /* 0x000ea40000000800 */
[-CC-:B0-----:R-:W-:Y:S02]  /*0e90*/  SHF.R.U64 R10, R4, R14.reuse, R3.reuse ;  /* 0x0000000e040a7219 */ /* 0x181fe40000001203 */
[----:B------:R-:W-:-:S04]  /*0ea0*/  SHF.R.U32.HI R3, RZ, R14, R3 ;  /* 0x0000000eff037219 */ /* 0x000fc80000011603 */
[----:B------:R-:W0:Y:S01]  /*0eb0*/  LDC R15, c[0x0][0x648] ;  /* 0x00019200ff0f7b82 */ /* 0x000e220000000800 */
[-CC-:B-1----:R-:W-:Y:S02]  /*0ec0*/  SHF.R.U64 R23, R10, R16.reuse, R3.reuse ;  /* 0x000000100a177219 */ /* 0x182fe40000001203 */
[----:B------:R-:W-:-:S05]  /*0ed0*/  SHF.R.U32.HI R3, RZ, R16, R3 ;  /* 0x00000010ff037219 */ /* 0x000fca0000011603 */
[----:B------:R-:W1:Y:S01]  /*0ee0*/  LDC R17, c[0x0][0x638] ;  /* 0x00018e00ff117b82 */ /* 0x000e620000000800 */
[-C--:B---3--:R-:W-:Y:S02]  /*0ef0*/  SHF.L.U32 R2, R5, R18.reuse, RZ ;  /* 0x0000001205027219 */ /* 0x088fe400000006ff */
[--C-:B------:R-:W-:Y:S02]  /*0f00*/  SHF.R.U64 R12, R23, R18, R3.reuse ;  /* 0x00000012170c7219 */ /* 0x100fe40000001203 */
[----:B------:R-:W-:Y:S02]  /*0f10*/  LOP3.LUT R8, RZ, R2, RZ, 0x33, !PT ;  /* 0x00000002ff087212 */ /* 0x000fe400078e33ff */
[----:B------:R-:W-:Y:S01]  /*0f20*/  SHF.R.U32.HI R3, RZ, R18, R3 ;  /* 0x00000012ff037219 */ /* 0x000fe20000011603 */
[----:B------:R-:W3:Y:S01]  /*0f30*/  LDC R19, c[0x0][0x610] ;  /* 0x00018400ff137b82 */ /* 0x000ee20000000800 */
[----:B------:R-:W-:Y:S01]  /*0f40*/  IMAD.MOV.U32 R2, RZ, RZ, R12 ;  /* 0x000000ffff027224 */ /* 0x000fe200078e000c */
[----:B------:R-:W-:Y:S06]  /*0f50*/  @!P0 BRA `(.L_x_11) ;  /* 0x0000000000288947 */ /* 0x000fec0003800000 */
[----:B------:R-:W4:Y:S02]  /*0f60*/  LDC R7, c[0x0][0x64c] ;  /* 0x00019300ff077b82 */ /* 0x000f240000000800 */
[----:B----4-:R-:W-:-:S05]  /*0f70*/  IADD3 R7, P0, R12, R7, RZ ;  /* 0x000000070c077210 */ /* 0x010fca0007f1e0ff */
[----:B------:R-:W-:-:S04]  /*0f80*/  IMAD.X R9, RZ, RZ, R3, P0 ;  /* 0x000000ffff097224 */ /* 0x000fc800000e0603 */
[----:B------:R-:W-:-:S04]  /*0f90*/  IMAD.WIDE.U32 R2, R9, R20, RZ ;  /* 0x0000001409027225 */ /* 0x000fc800078e00ff */
[----:B------:R-:W-:-:S04]  /*0fa0*/  IMAD.WIDE.U32 R4, P0, R7, R21, R2 ;  /* 0x0000001507047225 */ /* 0x000fc80007800002 */
[----:B------:R-:W-:-:S04]  /*0fb0*/  IMAD.WIDE.U32 R2, R7, R20, RZ ;  /* 0x0000001407027225 */ /* 0x000fc800078e00ff */
[----:B------:R-:W-:Y:S01]  /*0fc0*/  IMAD.X R7, RZ, RZ, RZ, P0 ;  /* 0x000000ffff077224 */ /* 0x000fe200000e06ff */
[----:B------:R-:W-:Y:S01]  /*0fd0*/  IADD3 RZ, P0, R3, R4, RZ ;  /* 0x0000000403ff7210 */ /* 0x000fe20007f1e0ff */
[----:B------:R-:W-:-:S04]  /*0fe0*/  IMAD.MOV.U32 R6, RZ, RZ, R5 ;  /* 0x000000ffff067224 */ /* 0x000fc800078e0005 */
[----:B------:R-:W-:-:S08]  /*0ff0*/  IMAD.WIDE.U32.X R2, R9, R21, R6, P0 ;  /* 0x0000001509027225 */ /* 0x000fd000000e0406 */
.L_x_11:
[----:B0-----:R-:W-:Y:S01]  /*1000*/  SHF.R.U64 R4, R2, R15, R3 ;  /* 0x0000000f02047219 */ /* 0x001fe20000001203 */
[----:B--2---:R-:W-:Y:S01]  /*1010*/  VIADD R5, R13, 0xffffffff ;  /* 0xffffffff0d057836 */ /* 0x004fe20000000000 */
[----:B------:R-:W-:Y:S02]  /*1020*/  SHF.L.U32 R2, R11, R18, RZ ;  /* 0x000000120b027219 */ /* 0x000fe400000006ff */
[----:B------:R-:W-:Y:S01]  /*1030*/  LOP3.LUT R3, R23, R8, RZ, 0xc0, !PT ;  /* 0x0000000817037212 */ /* 0x000fe200078ec0ff */
[----:B------:R-:W-:Y:S01]  /*1040*/  IMAD.MOV R6, RZ, RZ, -R4 ;  /* 0x000000ffff067224 */ /* 0x000fe200078e0a04 */
[----:B------:R-:W-:Y:S02]  /*1050*/  SEL R0, R0, R25, !P4 ;  /* 0x0000001900007207 */ /* 0x000fe40006000000 */
[----:B------:R-:W-:Y:S01]  /*1060*/  LOP3.LUT R5, R10, R5, RZ, 0xc0, !PT ;  /* 0x000000050a057212 */ /* 0x000fe200078ec0ff */
[----:B------:R-:W-:Y:S02]  /*1070*/  IMAD R3, R2, R4, R3 ;  /* 0x0000000402037224 */ /* 0x000fe400078e0203 */
[----:B-1----:R-:W-:-:S02]  /*1080*/  IMAD R2, R6, R17, R12 ;  /* 0x0000001106027224 */ /* 0x002fc400078e020c */
[----:B---3--:R-:W-:Y:S02]  /*1090*/  IMAD R0, R3, R19, R0 ;  /* 0x0000001303007224 */ /* 0x008fe400078e0200 */
[----:B------:R-:W-:Y:S02]  /*10a0*/  IMAD R3, R2, R13, R5 ;  /* 0x0000000d02037224 */ /* 0x000fe400078e0205 */
[----:B------:R-:W-:-:S03]  /*10b0*/  IMAD.MOV.U32 R4, RZ, RZ, 0x1 ;  /* 0x00000001ff047424 */ /* 0x000fc600078e00ff */
[----:B------:R-:W-:Y:S02]  /*10c0*/  SEL R2, R3, R0, !P4 ;  /* 0x0000000003027207 */ /* 0x000fe40006000000 */
[----:B------:R-:W-:-:S03]  /*10d0*/  SEL R0, R0, R3, !P4 ;  /* 0x0000000300007207 */ /* 0x000fc60006000000 */
[----:B------:R1:W-:Y:S04]  /*10e0*/  STL [R1+0x468], R2 ;  /* 0x0004680201007387 */ /* 0x0003e80000100800 */
[----:B------:R1:W-:Y:S02]  /*10f0*/  STL [R1+0x46c], R0 ;  /* 0x00046c0001007387 */ /* 0x0003e40000100800 */
.L_x_9:
[----:B------:R-:W-:-:S08]  /*1100*/  NOP ;  /* 0x0000000000007918 */ /* 0x000fd00000000000 */
[----:B------:R-:W2:Y:S02]  /*1110*/  USETMAXREG.TRY_ALLOC.CTAPOOL UP0, 0xf0 ;  /* 0x000000f0000079c8 */ /* 0x000ea40008000600 */
[----:B--2---:R-:W-:-:S13]  /*1120*/  PLOP3.LUT P0, PT, PT, PT, UP0, 0x80, 0x0 ;  /* 0x000000000000781c */ /* 0x004fda0003f0f008 */
[----:B------:R-:W-:Y:S05]  /*1130*/  @!P0 BRA `(.L_x_9) ;  /* 0xfffffffc00f08947 */ /* 0x000fea000383ffff */
[----:B------:R-:W-:Y:S01]  /*1140*/  ULDC.64 UR4, c[0x0][0x598] ;  /* 0x0001660000047ab9 */ /* 0x000fe20000000a00 */
[----:B------:R-:W-:Y:S01]  /*1150*/  ULDC.64 UR20, c[0x0][0x208] ;  /* 0x0000820000147ab9 */ /* 0x000fe20000000a00 */
[----:B------:R-:W-:-:S04]  /*1160*/  ISETP.NE.U32.AND P0, PT, RZ, UR4, PT ;  /* 0x00000004ff007c0c */ /* 0x000fc8000bf05070 */
[----:B------:R-:W-:-:S13]  /*1170*/  ISETP.NE.AND.EX P0, PT, RZ, UR5, PT, P0 ;  /* 0x00000005ff007c0c */ /* 0x000fda000bf05300 */
[----:B------:R-:W-:Y:S05]  /*1180*/  @!P0 BRA `(.L_x_12) ;  /* 0x0000000000208947 */ /* 0x000fea0003800000 */
[----:B-1----:R-:W1:Y:S02]  /*1190*/  LDC.64 R2, c[0x0][0x598] ;  /* 0x00016600ff027b82 */ /* 0x002e640000000a00 */
[----:B-1----:R-:W2:Y:S02]  /*11a0*/  LDG.E.64 R2, desc[UR20][R2.64] ;  /* 0x0000001402027981 */ /* 0x002ea4000c1e1b00 */
[----:B--2---:R-:W-:-:S04]  /*11b0*/  ISETP.NE.U32.AND P0, PT, R2, RZ, PT ;  /* 0x000000ff0200720c */ /* 0x004fc80003f05070 */
[----:B------:R-:W-:-:S13]  /*11c0*/  ISETP.NE.AND.EX P0, PT, R3, RZ, PT, P0 ;  /* 0x000000ff0300720c */ /* 0x000fda0003f05300 */
[----:B------:R-:W-:Y:S05]  /*11d0*/  @!P0 BRA `(.L_x_12) ;  /* 0x00000000000c8947 */ /* 0x000fea0003800000 */
[----:B------:R-:W2:Y:S02]  /*11e0*/  LD.E R2, desc[UR20][R2.64] ;  /* 0x0000001402027980 */ /* 0x000ea4000c101900 */
[----:B--2---:R-:W-:Y:S01]  /*11f0*/  R2UR UR22, R2 ;  /* 0x00000000021672ca */ /* 0x004fe200000e0000 */
[----:B------:R-:W-:-:S14]  /*1200*/  BRA `(.L_x_13) ;  /* 0x0000000000247947 */ /* 0x000fdc0003800000 */
.L_x_12:
[----:B------:R-:W-:Y:S02]  /*1210*/  ULDC.64 UR4, c[0x0][0x588] ;  /* 0x0001620000047ab9 */ /* 0x000fe40000000a00 */
[----:B------:R-:W-:-:S04]  /*1220*/  ISETP.NE.U32.AND P0, PT, RZ, UR4, PT ;  /* 0x00000004ff007c0c */ /* 0x000fc8000bf05070 */
[----:B------:R-:W-:-:S13]  /*1230*/  ISETP.NE.AND.EX P0, PT, RZ, UR5, PT, P0 ;  /* 0x00000005ff007c0c */ /* 0x000fda000bf05300 */
[----:B------:R-:W-:Y:S05]  /*1240*/  @!P0 BRA `(.L_x_14) ;  /* 0x0000000000108947 */ /* 0x000fea0003800000 */
[----:B-1----:R-:W1:Y:S02]  /*1250*/  LDC.64 R2, c[0x0][0x588] ;  /* 0x00016200ff027b82 */ /* 0x002e640000000a00 */
[----:B-1----:R-:W2:Y:S02]  /*1260*/  LDG.E R2, desc[UR20][R2.64] ;  /* 0x0000001402027981 */ /* 0x002ea4000c1e1900 */
[----:B--2---:R-:W-:Y:S01]  /*1270*/  R2UR UR22, R2 ;  /* 0x00000000021672ca */ /* 0x004fe200000e0000 */
[----:B------:R-:W-:-:S14]  /*1280*/  BRA `(.L_x_13) ;  /* 0x0000000000047947 */ /* 0x000fdc0003800000 */
.L_x_14:
[----:B------:R-:W-:-:S05]  /*1290*/  ULDC UR22, c[0x0][0x580] ;  /* 0x0001600000167ab9 */ /* 0x000fca0000000800 */
.L_x_13:
[----:B------:R-:W-:Y:S02]  /*12a0*/  ULDC.64 UR4, c[0x0][0x5a0] ;  /* 0x0001680000047ab9 */ /* 0x000fe40000000a00 */
        /* <DEDUP_REMOVED lines=11> */
.L_x_15:
        /* <DEDUP_REMOVED lines=8> */
.L_x_17:
[----:B------:R-:W-:-:S05]  /*13e0*/  ULDC UR23, c[0x0][0x584] ;  /* 0x0001610000177ab9 */ /* 0x000fca0000000800 */
.L_x_16:
[----:B------:R-:W-:-:S13]  /*13f0*/  LOP3.LUT P0, RZ, R4, 0xff, RZ, 0xc0, !PT ;  /* 0x000000ff04ff7812 */ /* 0x000fda000780c0ff */
[----:B------:R-:W-:Y:S05]  /*1400*/  @!P0 EXIT ;  /* 0x000000000000894d */ /* 0x000fea0003800000 */
[----:B------:R-:W-:Y:S01]  /*1410*/  ULDC UR4, c[0x0][0x28c] ;  /* 0x0000a30000047ab9 */ /* 0x000fe20000000800 */
[----:B------:R-:W-:Y:S02]  /*1420*/  ULOP3.LUT UR24, UR13, 0x1, URZ, 0xfc, !UPT ;  /* 0x000000010d187892 */ /* 0x000fe4000f8efc3f */
[----:B------:R-:W-:-:S04]  /*1430*/  UIADD3 UR4, UR4, 0x1f, URZ ;  /* 0x0000001f04047890 */ /* 0x000fc8000fffe03f */
[----:B------:R-:W-:-:S04]  /*1440*/  USHF.R.S32.HI UR5, URZ, 0x1f, UR4 ;  /* 0x0000001f3f057899 */ /* 0x000fc80008011404 */
[----:B------:R-:W-:-:S03]  /*1450*/  ULEA.HI UR5, UR5, UR4, URZ, 0x5 ;  /* 0x0000000405057291 */ /* 0x000fc6000f8f283f */
[----:B------:R-:W-:Y:S01]  /*1460*/  UMOV UR4, URZ ;  /* 0x0000003f00047c82 */ /* 0x000fe20008000000 */
[----:B------:R-:W-:-:S03]  /*1470*/  USHF.R.S32.HI UR9, URZ, 0x5, UR5 ;  /* 0x000000053f097899 */ /* 0x000fc60008011405 */
[----:B------:R-:W-:-:S09]  /*1480*/  UMOV UR5, URZ ;  /* 0x0000003f00057c82 */ /* 0x000fd20008000000 */
.L_x_556:
[----:B------:R-:W-:Y:S01]  /*1490*/  STL [R1+0x454], RZ ;  /* 0x000454ff01007387 */ /* 0x000fe20000100800 */
[----:B--2---:R-:W2:Y:S01]  /*14a0*/  S2UR UR16, SR_CgaCtaId ;  /* 0x00000000001079c3 */ /* 0x004ea20000008800 */
[----:B------:R-:W-:Y:S01]  /*14b0*/  UMOV UR15, 0x400 ;  /* 0x00000400000f7882 */ /* 0x000fe20000000000 */
[----:B------:R-:W-:Y:S01]  /*14c0*/  UMOV UR6, URZ ;  /* 0x0000003f00067c82 */ /* 0x000fe20008000000 */
[----:B------:R-:W-:Y:S01]  /*14d0*/  STL [R1+0x450], RZ ;  /* 0x000450ff01007387 */ /* 0x000fe20000100800 */
[----:B------:R-:W-:Y:S01]  /*14e0*/  UMOV UR7, URZ ;  /* 0x0000003f00077c82 */ /* 0x000fe20008000000 */
[----:B------:R-:W-:Y:S01]  /*14f0*/  UMOV UR8, URZ ;  /* 0x0000003f00087c82 */ /* 0x000fe20008000000 */
[----:B------:R-:W-:Y:S01]  /*1500*/  CS2R R236, SRZ ;  /* 0x0000000000ec7805 */ /* 0x000fe2000001ff00 */
[----:B------:R-:W-:Y:S01]  /*1510*/  STL [R1+0x44c], RZ ;  /* 0x00044cff01007387 */ /* 0x000fe20000100800 */
[----:B-1----:R-:W1:Y:S01]  /*1520*/  LDC R2, c[0x0][0x28c] ;  /* 0x0000a300ff027b82 */ /* 0x002e620000000800 */
[----:B------:R-:W-:-:S02]  /*1530*/  CS2R R234, SRZ ;  /* 0x0000000000ea7805 */ /* 0x000fc4000001ff00 */
[----:B------:R-:W-:Y:S01]  /*1540*/  CS2R R232, SRZ ;  /* 0x0000000000e87805 */ /* 0x000fe2000001ff00 */
[----:B------:R-:W-:Y:S01]  /*1550*/  STL [R1+0x448], RZ ;  /* 0x000448ff01007387 */ /* 0x000fe20000100800 */
[----:B------:R-:W-:Y:S02]  /*1560*/  CS2R R230, SRZ ;  /* 0x0000000000e67805 */ /* 0x000fe4000001ff00 */
[----:B------:R-:W-:Y:S02]  /*1570*/  CS2R R228, SRZ ;  /* 0x0000000000e47805 */ /* 0x000fe4000001ff00 */
[----:B------:R-:W-:Y:S01]  /*1580*/  CS2R R226, SRZ ;  /* 0x0000000000e27805 */ /* 0x000fe2000001ff00 */
[----:B------:R-:W-:Y:S01]  /*1590*/  STL [R1+0x444], RZ ;  /* 0x000444ff01007387 */ /* 0x000fe20000100800 */
[----:B------:R-:W-:Y:S02]  /*15a0*/  CS2R R224, SRZ ;  /* 0x0000000000e07805 */ /* 0x000fe4000001ff00 */
        /* <DEDUP_REMOVED lines=15> */
[----:B-1----:R-:W-:Y:S02]  /*16a0*/  ISETP.GE.AND P0, PT, R2, 0x1, PT ;  /* 0x000000010200780c */ /* 0x002fe40003f06270 */
        /* <DEDUP_REMOVED lines=39> */
[----:B0-----:R-:W-:Y:S02]  /*1920*/  CS2R R14, SRZ ;  /* 0x00000000000e7805 */ /* 0x001fe4000001ff00 */
        /* <DEDUP_REMOVED lines=91> */
[----:B------:R-:W-:-:S03]  /*1ee0*/  CS2R R150, SRZ ;  /* 0x0000000000967805 */ /* 0x000fc6000001ff00 */
[----:B------:R-:W-:Y:S04]  /*1ef0*/  STL [R1+0x3ac], RZ ;  /* 0x0003acff01007387 */ /* 0x000fe80000100800 */
        /* <DEDUP_REMOVED lines=107> */
[----:B------:R-:W-:Y:S04]  /*25b0*/  STL [R1], RZ ;  /* 0x000000ff01007387 */ /* 0x000fe80000100800 */
        /* <DEDUP_REMOVED lines=39> */
[----:B------:R-:W-:Y:S01]  /*2830*/  STL [R1+0xa0], RZ ;  /* 0x0000a0ff01007387 */ /* 0x000fe20000100800 */
[----:B------:R-:W0:Y:S03]  /*2840*/  S2R R0, SR_TID.X ;  /* 0x0000000000007919 */ /* 0x000e260000002100 */
        /* <DEDUP_REMOVED lines=8> */
[----:B0-----:R-:W-:-:S03]  /*28d0*/  LOP3.LUT R0, R0, 0x80, RZ, 0xc0, !PT ;  /* 0x0000008000007812 */ /* 0x001fc600078ec0ff */
[----:B------:R-:W-:Y:S01]  /*28e0*/  STL [R1+0xc4], RZ ;  /* 0x0000c4ff01007387 */ /* 0x000fe20000100800 */
[----:B------:R-:W-:-:S03]  /*28f0*/  SHF.R.U32.HI R0, RZ, 0x7, R0 ;  /* 0x00000007ff007819 */ /* 0x000fc60000011600 */
        /* <DEDUP_REMOVED lines=33> */
[----:B------:R-:W0:Y:S04]  /*2b10*/  SHFL.IDX PT, R0, R0, RZ, 0x1f ;  /* 0x00001fff00007589 */ /* 0x000e2800000e0000 */
[----:B------:R1:W-:Y:S04]  /*2b20*/  STL [R1+0x14c], RZ ;  /* 0x00014cff01007387 */ /* 0x0003e80000100800 */
[----:B------:R1:W-:Y:S04]  /*2b30*/  STL [R1+0x150], RZ ;  /* 0x000150ff01007387 */ /* 0x0003e80000100800 */
[----:B------:R1:W-:Y:S04]  /*2b40*/  STL [R1+0x154], RZ ;  /* 0x000154ff01007387 */ /* 0x0003e80000100800 */
[----:B------:R1:W-:Y:S04]  /*2b50*/  STL [R1+0x158], RZ ;  /* 0x000158ff01007387 */ /* 0x0003e80000100800 */
[----:B------:R1:W-:Y:S04]  /*2b60*/  STL [R1+0x15c], RZ ;  /* 0x00015cff01007387 */ /* 0x0003e80000100800 */
[----:B------:R1:W-:Y:S01]  /*2b70*/  STL [R1+0x160], RZ ;  /* 0x000160ff01007387 */ /* 0x0003e20000100800 */
[----:B0-----:R-:W-:Y:S01]  /*2b80*/  R2UR UR12, R0 ;  /* 0x00000000000c72ca */ /* 0x001fe200000e0000 */
[----:B------:R-:W-:-:S02]  /*2b90*/  IMAD.U32 R0, RZ, RZ, UR4 ;  /* 0x00000004ff007e24 */ /* 0x000fc4000f8e00ff */
[----:B------:R1:W-:Y:S04]  /*2ba0*/  STL [R1+0x164], RZ ;  /* 0x000164ff01007387 */ /* 0x0003e80000100800 */
[----:B------:R1:W-:Y:S04]  /*2bb0*/  STL [R1+0x168], RZ ;  /* 0x000168ff01007387 */ /* 0x0003e80000100800 */
[----:B------:R1:W-:Y:S02]  /*2bc0*/  STL [R1+0x16c], RZ ;  /* 0x00016cff01007387 */ /* 0x0003e40000100800 */
[----:B------:R-:W-:-:S02]  /*2bd0*/  ULEA.HI UR11, UR12, UR12, URZ, 0x1 ;  /* 0x0000000c0c0b7291 */ /* 0x000fc4000f8f083f */
[----:B------:R1:W-:Y:S02]  /*2be0*/  STL [R1+0x170], RZ ;  /* 0x000170ff01007387 */ /* 0x0003e40000100800 */
[----:B------:R-:W-:Y:S02]  /*2bf0*/  ULOP3.LUT UR14, UR11, 0x1ffffe, URZ, 0xc0, !UPT ;  /* 0x001ffffe0b0e7892 */ /* 0x000fe4000f8ec03f */
[----:B------:R1:W-:Y:S01]  /*2c00*/  STL [R1+0x174], RZ ;  /* 0x000174ff01007387 */ /* 0x0003e20000100800 */
[----:B--2---:R-:W-:Y:S02]  /*2c10*/  ULEA UR11, UR16, UR15, 0x18 ;  /* 0x0000000f100b7291 */ /* 0x004fe4000f8ec03f */
[----:B------:R-:W-:Y:S01]  /*2c20*/  UIADD3 UR14, UR12, -UR14, URZ ;  /* 0x8000000e0c0e7290 */ /* 0x000fe2000fffe03f */
[----:B------:R1:W-:Y:S03]  /*2c30*/  STL [R1+0x178], RZ ;  /* 0x000178ff01007387 */ /* 0x0003e60000100800 */
[----:B------:R-:W-:Y:S01]  /*2c40*/  ULEA UR14, UR14, UR11, 0xb ;  /* 0x0000000b0e0e7291 */ /* 0x000fe2000f8e583f */
[----:B------:R1:W-:Y:S03]  /*2c50*/  STL [R1+0x17c], RZ ;  /* 0x00017cff01007387 */ /* 0x0003e60000100800 */
[----:B------:R-:W-:Y:S01]  /*2c60*/  UIADD3 UR14, UR14, 0x200, URZ ;  /* 0x000002000e0e7890 */ /* 0x000fe2000fffe03f */
[----:B------:R1:W-:Y:S03]  /*2c70*/  STL [R1+0x180], RZ ;  /* 0x000180ff01007387 */ /* 0x0003e60000100800 */
[----:B------:R-:W-:Y:S01]  /*2c80*/  USHF.R.U32.HI UR12, URZ, 0x4, UR14 ;  /* 0x000000043f0c7899 */ /* 0x000fe2000801160e */
[----:B------:R1:W-:Y:S02]  /*2c90*/  STL [R1+0x184], RZ ;  /* 0x000184ff01007387 */ /* 0x0003e40000100800 */
[----:B------:R-:W-:Y:S01]  /*2ca0*/  UMOV UR14, UR5 ;  /* 0x00000005000e7c82 */ /* 0x000fe20008000000 */
[----:B------:R-:W-:Y:S01]  /*2cb0*/  ULOP3.LUT UR12, UR12, 0x3fff, URZ, 0xc0, !UPT ;  /* 0x00003fff0c0c7892 */ /* 0x000fe2000f8ec03f */
[----:B------:R1:W-:Y:S04]  /*2cc0*/  STL [R1+0x188], RZ ;  /* 0x000188ff01007387 */ /* 0x0003e80000100800 */
        /* <DEDUP_REMOVED lines=28> */
[----:B------:R1:W-:Y:S01]  /*2e90*/  STL [R1+0x1fc], RZ ;  /* 0x0001fcff01007387 */ /* 0x0003e20000100800 */
[----:B------:R-:W-:Y:S05]  /*2ea0*/  @!P0 BRA `(.L_x_18) ;  /* 0x0000003400dc8947 */ /* 0x000fea0003800000 */
[----:B------:R-:W-:-:S06]  /*2eb0*/  UISETP.NE.AND UP0, UPT, UR24, 0x3, UPT ;  /* 0x000000031800788c */ /* 0x000fcc000bf05270 */
[----:B------:R-:W-:-:S13]  /*2ec0*/  PLOP3.LUT P1, PT, PT, PT, UP0, 0x80, 0x0 ;  /* 0x000000000000781c */ /* 0x000fda0003f2f008 */
[----:B------:R-:W-:Y:S05]  /*2ed0*/  @!P1 BRA `(.L_x_19) ;  /* 0x0000000000049947 */ /* 0x000fea0003800000 */
[----:B------:R-:W-:Y:S01]  /*2ee0*/  BPT.TRAP 0x1 ;  /* 0x000000040000795c */ /* 0x000fe20000300000 */
.L_x_19:
[----:B------:R-:W-:Y:S01]  /*2ef0*/  ULEA UR7, UR5, UR11, 0x3 ;  /* 0x0000000b05077291 */ /* 0x000fe2000f8e183f */
[----:B------:R-:W-:-:S05]  /*2f00*/  IMAD.U32 R0, RZ, RZ, UR4 ;  /* 0x00000004ff007e24 */ /* 0x000fca000f8e00ff */
[----:B------:R-:W-:-:S04]  /*2f10*/  SHF.L.U32 R0, R0, 0x1f, RZ ;  /* 0x0000001f00007819 */ /* 0x000fc800000006ff */
[----:B------:R0:W2:Y:S01]  /*2f20*/  SYNCS.PHASECHK.TRANS64.TRYWAIT P0, [UR7], R0 ;  /* 0x00000000ff0075a7 */ /* 0x0000a20008000147 */
[----:B------:R-:W-:Y:S05]  /*2f30*/  @!P1 BRA `(.L_x_20) ;  /* 0x0000000000049947 */ /* 0x000fea0003800000 */
[----:B------:R-:W-:Y:S01]  /*2f40*/  BPT.TRAP 0x1 ;  /* 0x000000040000795c */ /* 0x000fe20000300000 */
.L_x_20:
[----:B------:R3:W-:Y:S01]  /*2f50*/  STL [R1+0x454], RZ ;  /* 0x000454ff01007387 */ /* 0x0007e20000100800 */
[----:B------:R-:W-:Y:S01]  /*2f60*/  UMOV UR6, 0x1 ;  /* 0x0000000100067882 */ /* 0x000fe20000000000 */
[----:B--2---:R-:W-:Y:S05]  /*2f70*/  @P0 BRA `(.L_x_21) ;  /* 0x0000000000080947 */ /* 0x004fea0003800000 */
[----:B------:R-:W2:Y:S02]  /*2f80*/  SYNCS.PHASECHK.TRANS64.TRYWAIT P0, [UR7], R0 ;  /* 0x00000000ff0075a7 */ /* 0x000ea40008000147 */
[----:B--2---:R-:W-:Y:S05]  /*2f90*/  @!P0 BRA `(.L_x_22) ;  /* 0x0000020c00488947 */ /* 0x004fea0003800000 */
.L_x_21:
[----:B------:R-:W-:Y:S01]  /*2fa0*/  UIADD3 UR7, UR11, 0x1c200, URZ ;  /* 0x0001c2000b077890 */ /* 0x000fe2000fffe03f */
[----:B------:R-:W-:Y:S01]  /*2fb0*/  WARPGROUP.ARRIVE ;  /* 0x00000000000079c5 */ /* 0x000fe20000000000 */
[----:B------:R-:W-:Y:S01]  /*2fc0*/  ULOP3.LUT UR16, UR12, 0x10000, URZ, 0xfc, !UPT ;  /* 0x000100000c107892 */ /* 0x000fe2000f8efc3f */
[----:B------:R-:W-:Y:S01]  /*2fd0*/  STL [R1+0x450], RZ ;  /* 0x000450ff01007387 */ /* 0x000fe20000100800 */
[----:B------:R-:W-:Y:S01]  /*2fe0*/  USHF.R.U32.HI UR7, URZ, 0x4, UR7 ;  /* 0x000000043f077899 */ /* 0x000fe20008011607 */
[----:B------:R-:W-:Y:S01]  /*2ff0*/  CS2R R236, SRZ ;  /* 0x0000000000ec7805 */ /* 0x000fe2000001ff00 */
[----:B------:R-:W-:Y:S01]  /*3000*/  ULEA UR16, UR5, UR16, 0x9 ;  /* 0x0000001005107291 */ /* 0x000fe2000f8e483f */
[----:B------:R-:W-:Y:S01]  /*3010*/  STL [R1+0x44c], RZ ;  /* 0x00044cff01007387 */ /* 0x000fe20000100800 */
[----:B------:R-:W-:Y:S01]  /*3020*/  ULOP3.LUT UR7, UR7, 0x3fff, URZ, 0xc0, !UPT ;  /* 0x00003fff07077892 */ /* 0x000fe2000f8ec03f */
[----:B------:R-:W-:Y:S01]  /*3030*/  CS2R R234, SRZ ;  /* 0x0000000000ea7805 */ /* 0x000fe2000001ff00 */
[----:B------:R-:W-:Y:S01]  /*3040*/  UMOV UR17, 0xc0000010 ;  /* 0xc000001000117882 */ /* 0x000fe20000000000 */
[----:B------:R-:W-:Y:S01]  /*3050*/  UMOV UR19, 0xc0000010 ;  /* 0xc000001000137882 */ /* 0x000fe20000000000 */
[----:B------:R-:W-:Y:S01]  /*3060*/  ULOP3.LUT UR7, UR7, 0x10000, URZ, 0xfc, !UPT ;  /* 0x0001000007077892 */ /* 0x000fe2000f8efc3f */
[----:B------:R-:W-:Y:S01]  /*3070*/  STL [R1+0x448], RZ ;  /* 0x000448ff01007387 */ /* 0x000fe20000100800 */
[----:B------:R-:W-:-:S02]  /*3080*/  CS2R R232, SRZ ;  /* 0x0000000000e87805 */ /* 0x000fc4000001ff00 */
[----:B------:R-:W-:Y:S01]  /*3090*/  CS2R R230, SRZ ;  /* 0x0000000000e67805 */ /* 0x000fe2000001ff00 */
[----:B------:R-:W-:Y:S01]  /*30a0*/  ULEA UR18, UR5, UR7, 0x9 ;  /* 0x0000000705127291 */ /* 0x000fe2000f8e483f */
[----:B------:R-:W-:Y:S01]  /*30b0*/  STL [R1+0x444], RZ ;  /* 0x000444ff01007387 */ /* 0x000fe20000100800 */
[----:B------:R-:W-:Y:S01]  /*30c0*/  CS2R R228, SRZ ;  /* 0x0000000000e47805 */ /* 0x000fe2000001ff00 */
[----:B------:R-:W-:Y:S01]  /*30d0*/  ULDC UR7, c[0x0][0x50c] ;  /* 0x0001430000077ab9 */ /* 0x000fe20000000800 */
[----:B------:R-:W-:Y:S01]  /*30e0*/  CS2R R226, SRZ ;  /* 0x0000000000e27805 */ /* 0x000fe2000001ff00 */
[----:B------:R-:W-:Y:S01]  /*30f0*/  STL [R1+0x440], RZ ;  /* 0x000440ff01007387 */ /* 0x000fe20000100800 */
[----:B------:R-:W-:Y:S01]  /*3100*/  UISETP.NE.AND UP0, UPT, UR7, 0x1, UPT ;  /* 0x000000010700788c */ /* 0x000fe2000bf05270 */
[----:B------:R-:W-:Y:S02]  /*3110*/  CS2R R224, SRZ ;  /* 0x0000000000e07805 */ /* 0x000fe4000001ff00 */
[----:B------:R-:W-:Y:S01]  /*3120*/  CS2R R222, SRZ ;  /* 0x0000000000de7805 */ /* 0x000fe2000001ff00 */
[----:B------:R-:W-:Y:S01]  /*3130*/  QGMMA.64x256x32.F32.E4M3.E4M3 R4, gdesc[UR16], RZ, !UPT, gsb0 ;  /* 0x03e00000100479f3 */ /* 0x000fe2000c0008ff */
[----:B------:R-:W-:Y:S01]  /*3140*/  STL [R1+0x43c], RZ ;  /* 0x00043cff01007387 */ /* 0x000fe20000100800 */
[----:B------:R-:W-:Y:S01]  /*3150*/  UIADD3 UR16, UR16, 0x100, URZ ;  /* 0x0000010010107890 */ /* 0x000fe2000fffe03f */
[----:B------:R-:W-:Y:S01]  /*3160*/  CS2R R220, SRZ ;  /* 0x0000000000dc7805 */ /* 0x000fe2000001ff00 */
[----:B------:R-:W-:Y:S01]  /*3170*/  UMOV UR17, 0xc0000010 ;  /* 0xc000001000117882 */ /* 0x000fe20000000000 */
[----:B------:R-:W-:Y:S01]  /*3180*/  STL [R1+0x438], RZ ;  /* 0x000438ff01007387 */ /* 0x000fe20000100800 */
[----:B------:R-:W-:Y:S01]  /*3190*/  USEL UR7, URZ, 0x1, UP0 ;  /* 0x000000013f077887 */ /* 0x000fe20008000000 */
[----:B------:R-:W-:-:S02]  /*31a0*/  CS2R R218, SRZ ;  /* 0x0000000000da7805 */ /* 0x000fc4000001ff00 */
[----:B------:R-:W-:Y:S01]  /*31b0*/  CS2R R216, SRZ ;  /* 0x0000000000d87805 */ /* 0x000fe2000001ff00 */
[----:B------:R-:W-:Y:S01]  /*31c0*/  STL [R1+0x434], RZ ;  /* 0x000434ff01007387 */ /* 0x000fe20000100800 */
[----:B------:R-:W-:Y:S02]  /*31d0*/  CS2R R214, SRZ ;  /* 0x0000000000d67805 */ /* 0x000fe4000001ff00 */
[----:B------:R-:W-:Y:S02]  /*31e0*/  CS2R R212, SRZ ;  /* 0x0000000000d47805 */ /* 0x000fe4000001ff00 */
[----:B------:R-:W-:Y:S01]  /*31f0*/  ISETP.NE.AND P0, PT, RZ, UR7, PT ;  /* 0x00000007ff007c0c */ /* 0x000fe2000bf05270 */
        /* <DEDUP_REMOVED lines=93> */
[----:B------:R-:W-:-:S02]  /*37d0*/  WARPGROUP.DEPBAR.LE gsb0, 0x0 ;  /* 0x00008000000079c5 */ /* 0x000fc40000010000 */
[----:B--2---:R-:W-:Y:S01]  /*37e0*/  IMAD.MOV.U32 R3, RZ, RZ, R129 ;  /* 0x000000ffff037224 */ /* 0x004fe200078e0081 */
[----:B------:R-:W-:Y:S01]  /*37f0*/  STL [R1+0x334], RZ ;  /* 0x000334ff01007387 */ /* 0x000fe20000100800 */
[----:B------:R-:W-:Y:S02]  /*3800*/  IMAD.MOV.U32 R2, RZ, RZ, R130 ;  /* 0x000000ffff027224 */ /* 0x000fe400078e0082 */
[----:B0-----:R-:W-:Y:S01]  /*3810*/  IMAD.MOV.U32 R0, RZ, RZ, R131 ;  /* 0x000000ffff007224 */ /* 0x001fe200078e0083 */
        /* <DEDUP_REMOVED lines=23> */
[----:B------:R0:W-:Y:S04]  /*3990*/  STL.64 [R1], R4 ;  /* 0x0000000401007387 */ /* 0x0001e80000100a00 */
[----:B------:R2:W-:Y:S04]  /*39a0*/  STL.64 [R1+0x8], R6 ;  /* 0x0000080601007387 */ /* 0x0005e80000100a00 */
[----:B------:R4:W-:Y:S04]  /*39b0*/  STL.64 [R1+0x10], R8 ;  /* 0x0000100801007387 */ /* 0x0009e80000100a00 */
[----:B------:R5:W-:Y:S01]  /*39c0*/  STL.64 [R1+0x18], R10 ;  /* 0x0000180a01007387 */ /* 0x000be20000100a00 */
[----:B0-----:R-:W-:-:S03]  /*39d0*/  CS2R R4, SRZ ;  /* 0x0000000000047805 */ /* 0x001fc6000001ff00 */
[----:B------:R0:W-:Y:S01]  /*39e0*/  STL.64 [R1+0x20], R12 ;  /* 0x0000200c01007387 */ /* 0x0001e20000100a00 */
[----:B--2---:R-:W-:-:S03]  /*39f0*/  CS2R R6, SRZ ;  /* 0x0000000000067805 */ /* 0x004fc6000001ff00 */
[----:B------:R2:W-:Y:S01]  /*3a00*/  STL.64 [R1+0x28], R14 ;  /* 0x0000280e01007387 */ /* 0x0005e20000100a00 */
[----:B----4-:R-:W-:-:S03]  /*3a10*/  CS2R R8, SRZ ;  /* 0x0000000000087805 */ /* 0x010fc6000001ff00 */
[----:B------:R4:W-:Y:S01]  /*3a20*/  STL.64 [R1+0x30], R16 ;  /* 0x0000301001007387 */ /* 0x0009e20000100a00 */
[----:B-----5:R-:W-:-:S03]  /*3a30*/  CS2R R10, SRZ ;  /* 0x00000000000a7805 */ /* 0x020fc6000001ff00 */
[----:B------:R5:W-:Y:S01]  /*3a40*/  STL.64 [R1+0x38], R18 ;  /* 0x0000381201007387 */ /* 0x000be20000100a00 */
[----:B0-----:R-:W-:-:S03]  /*3a50*/  CS2R R12, SRZ ;  /* 0x00000000000c7805 */ /* 0x001fc6000001ff00 */
[----:B------:R0:W-:Y:S01]  /*3a60*/  STL.64 [R1+0x40], R20 ;  /* 0x0000401401007387 */ /* 0x0001e20000100a00 */
[----:B--2---:R-:W-:-:S03]  /*3a70*/  CS2R R14, SRZ ;  /* 0x00000000000e7805 */ /* 0x004fc6000001ff00 */
[----:B------:R2:W-:Y:S01]  /*3a80*/  STL.64 [R1+0x48], R22 ;  /* 0x0000481601007387 */ /* 0x0005e20000100a00 */
[----:B----4-:R-:W-:-:S03]  /*3a90*/  CS2R R16, SRZ ;  /* 0x0000000000107805 */ /* 0x010fc6000001ff00 */
[----:B------:R-:W-:Y:S01]  /*3aa0*/  STL.64 [R1+0x50], R24 ;  /* 0x0000501801007387 */ /* 0x000fe20000100a00 */
[----:B-----5:R-:W-:-:S03]  /*3ab0*/  CS2R R18, SRZ ;  /* 0x0000000000127805 */ /* 0x020fc6000001ff00 */
[----:B------:R-:W-:Y:S01]  /*3ac0*/  STL.64 [R1+0x58], R26 ;  /* 0x0000581a01007387 */ /* 0x000fe20000100a00 */
[----:B0-----:R-:W-:-:S03]  /*3ad0*/  CS2R R20, SRZ ;  /* 0x0000000000147805 */ /* 0x001fc6000001ff00 */
[----:B------:R-:W-:Y:S01]  /*3ae0*/  STL.64 [R1+0x60], R28 ;  /* 0x0000601c01007387 */ /* 0x000fe20000100a00 */
[----:B--2---:R-:W-:-:S03]  /*3af0*/  CS2R R22, SRZ ;  /* 0x0000000000167805 */ /* 0x004fc6000001ff00 */
[----:B------:R-:W-:Y:S04]  /*3b00*/  STL.64 [R1+0x68], R30 ;  /* 0x0000681e01007387 */ /* 0x000fe80000100a00 */
        /* <DEDUP_REMOVED lines=49> */
[----:B------:R0:W-:Y:S04]  /*3e20*/  STL.64 [R1+0x1f8], R130 ;  /* 0x0001f88201007387 */ /* 0x0001e80000100a00 */
[----:B------:R2:W-:Y:S04]  /*3e30*/  STL [R1+0x2d4], RZ ;  /* 0x0002d4ff01007387 */ /* 0x0005e80000100800 */
[----:B------:R2:W-:Y:S01]  /*3e40*/  STL [R1+0x2d0], RZ ;  /* 0x0002d0ff01007387 */ /* 0x0005e20000100800 */
[----:B0-----:R-:W-:-:S03]  /*3e50*/  WARPGROUP.ARRIVE ;  /* 0x00000000000079c5 */ /* 0x001fc60000000000 */
[----:B------:R2:W-:Y:S04]  /*3e60*/  STL [R1+0x2cc], RZ ;  /* 0x0002ccff01007387 */ /* 0x0005e80000100800 */
[----:B------:R2:W-:Y:S01]  /*3e70*/  STL [R1+0x2c8], RZ ;  /* 0x0002c8ff01007387 */ /* 0x0005e20000100800 */
[----:B------:R-:W-:Y:S03]  /*3e80*/  QGMMA.64x256x32.F32.E4M3.E4M3 R24, gdesc[UR16], RZ, !UPT, gsb0 ;  /* 0x03e00000101879f3 */ /* 0x000fe6000c0008ff */
        /* <DEDUP_REMOVED lines=50> */
[----:B------:R-:W-:-:S02]  /*41b0*/  WARPGROUP.DEPBAR.LE gsb0, 0x0 ;  /* 0x00008000000079c5 */ /* 0x000fc40000010000 */
[----:B------:R-:W-:Y:S05]  /*41c0*/  @!P0 BRA `(.L_x_23) ;  /* 0x0000002000f88947 */ /* 0x000fea0003800000 */
[----:B------:R-:W4:Y:S04]  /*41d0*/  LDL R4, [R1] ;  /* 0x0000000001047983 */ /* 0x000f280000100800 */
[----:B------:R-:W5:Y:S04]  /*41e0*/  LDL R5, [R1+0x4] ;  /* 0x0000040001057983 */ /* 0x000f680000100800 */
[----:B------:R-:W3:Y:S04]  /*41f0*/  LDL R6, [R1+0x8] ;  /* 0x0000080001067983 */ /* 0x000ee80000100800 */
[----:B------:R-:W2:Y:S04]  /*4200*/  LDL R7, [R1+0xc] ;  /* 0x00000c0001077983 */ /* 0x000ea80000100800 */
        /* <DEDUP_REMOVED lines=100> */
[----:B------:R0:W-:Y:S04]  /*4850*/  STL [R1+0x4c8], R131 ;  /* 0x0004c88301007387 */ /* 0x0001e80000100800 */
[----:B0-----:R-:W2:Y:S04]  /*4860*/  LDL R131, [R1+0x1a0] ;  /* 0x0001a00001837983 */ /* 0x001ea80000100800 */
        /* <DEDUP_REMOVED lines=39> */
[----:B0-----:R-:W2:Y:S01]  /*4ae0*/  LDL R151, [R1+0x1f0] ;  /* 0x0001f00001977983 */ /* 0x001ea20000100800 */
[----:B------:R-:W-:-:S01]  /*4af0*/  FADD R3, RZ, R3 ;  /* 0x00000003ff037221 */ /* 0x000fc20000000000 */
[----:B------:R-:W-:Y:S01]  /*4b00*/  FADD R2, RZ, R2 ;  /* 0x00000002ff027221 */ /* 0x000fe20000000000 */
[----:B----4-:R-:W-:-:S01]  /*4b10*/  FADD R4, RZ, R4 ;  /* 0x00000004ff047221 */ /* 0x010fc20000000000 */
[----:B-----5:R-:W-:Y:S01]  /*4b20*/  FADD R5, RZ, R5 ;  /* 0x00000005ff057221 */ /* 0x020fe20000000000 */
[----:B---3--:R-:W-:-:S01]  /*4b30*/  FADD R6, RZ, R6 ;  /* 0x00000006ff067221 */ /* 0x008fc20000000000 */
[----:B--2---:R-:W-:Y:S01]  /*4b40*/  FADD R7, RZ, R7 ;  /* 0x00000007ff077221 */ /* 0x004fe20000000000 */
[----:B------:R-:W-:-:S01]  /*4b50*/  FADD R8, RZ, R8 ;  /* 0x00000008ff087221 */ /* 0x000fc20000000000 */
[----:B------:R-:W-:Y:S01]  /*4b60*/  FADD R9, RZ, R9 ;  /* 0x00000009ff097221 */ /* 0x000fe20000000000 */
        /* <DEDUP_REMOVED lines=13> */
[----:B------:R-:W2:Y:S01]  /*4c40*/  LDL.LU R131, [R1+0x4c8] ;  /* 0x0004c80001837983 */ /* 0x000ea20000300800 */
        /* <DEDUP_REMOVED lines=13> */
[----:B------:R-:W3:Y:S01]  /*4d20*/  LDL.LU R132, [R1+0x4c4] ;  /* 0x0004c40001847983 */ /* 0x000ee20000300800 */
        /* <DEDUP_REMOVED lines=16> */
[----:B------:R0:W-:Y:S01]  /*4e30*/  STL [R1+0x200], R133 ;  /* 0x0002008501007387 */ /* 0x0001e20000100800 */
        /* <DEDUP_REMOVED lines=9> */
[----:B0-----:R-:W4:Y:S01]  /*4ed0*/  LDL.LU R133, [R1+0x4c0] ;  /* 0x0004c00001857983 */ /* 0x001f220000300800 */
[----:B------:R-:W-:-:S01]  /*4ee0*/  FADD R185, RZ, R185 ;  /* 0x000000b9ffb97221 */ /* 0x000fc20000000000 */
[----:B------:R-:W-:Y:S01]  /*4ef0*/  FADD R186, RZ, R186 ;  /* 0x000000baffba7221 */ /* 0x000fe20000000000 */
[----:B------:R-:W-:-:S01]  /*4f00*/  FADD R187, RZ, R187 ;  /* 0x000000bbffbb7221 */ /* 0x000fc20000000000 */
        /* <DEDUP_REMOVED lines=10> */
[----:B0-----:R-:W5:Y:S01]  /*4fb0*/  LDL.LU R134, [R1+0x4bc] ;  /* 0x0004bc0001867983 */ /* 0x001f620000300800 */
        /* <DEDUP_REMOVED lines=51> */
[----:B0-----:R-:W5:Y:S04]  /*52f0*/  LDL.LU R138, [R1+0x4ac] ;  /* 0x0004ac00018a7983 */ /* 0x001f680000300800 */
[----:B------:R0:W-:Y:S01]  /*5300*/  STL [R1+0x218], R139 ;  /* 0x0002188b01007387 */ /* 0x0001e20000100800 */
[----:B------:R-:W-:-:S03]  /*5310*/  FADD R140, RZ, R140 ;  /* 0x0000008cff8c7221 */ /* 0x000fc60000000000 */
        /* <DEDUP_REMOVED lines=34> */
[----:B------:R0:W-:Y:S04]  /*5540*/  STL [R1+0x248], R151 ;  /* 0x0002489701007387 */ /* 0x0001e80000100800 */
[----:B0-----:R-:W5:Y:S04]  /*5550*/  LDL.LU R151, [R1+0x478] ;  /* 0x0004780001977983 */ /* 0x001f680000300800 */
[----:B------:R0:W-:Y:S04]  /*5560*/  STL [R1+0x24c], R3 ;  /* 0x00024c0301007387 */ /* 0x0001e80000100800 */
[----:B------:R1:W-:Y:S01]  /*5570*/  STL [R1+0x250], R2 ;  /* 0x0002500201007387 */ /* 0x0003e20000100800 */
[----:B0-----:R-:W-:-:S01]  /*5580*/  FADD R3, RZ, R0 ;  /* 0x00000000ff037221 */ /* 0x001fc20000000000 */
[----:B------:R-:W-:Y:S01]  /*5590*/  FADD R0, RZ, R25 ;  /* 0x00000019ff007221 */ /* 0x000fe20000000000 */
[----:B-1----:R-:W-:-:S03]  /*55a0*/  FADD R2, RZ, R24 ;  /* 0x00000018ff027221 */ /* 0x002fc60000000000 */
[----:B------:R0:W-:Y:S04]  /*55b0*/  STL [R1+0x254], R3 ;  /* 0x0002540301007387 */ /* 0x0001e80000100800 */
[----:B------:R1:W-:Y:S04]  /*55c0*/  STL [R1+0x258], R2 ;  /* 0x0002580201007387 */ /* 0x0003e80000100800 */
[----:B------:R2:W-:Y:S01]  /*55d0*/  STL [R1+0x25c], R0 ;  /* 0x00025c0001007387 */ /* 0x0005e20000100800 */
[----:B0-----:R-:W-:-:S01]  /*55e0*/  FADD R3, RZ, R26 ;  /* 0x0000001aff037221 */ /* 0x001fc20000000000 */
[----:B-1----:R-:W-:-:S04]  /*55f0*/  FADD R2, RZ, R27 ;  /* 0x0000001bff027221 */ /* 0x002fc80000000000 */
[----:B------:R0:W-:Y:S01]  /*5600*/  STL [R1+0x260], R3 ;  /* 0x0002600301007387 */ /* 0x0001e20000100800 */
[----:B--2---:R-:W-:-:S03]  /*5610*/  FADD R0, RZ, R28 ;  /* 0x0000001cff007221 */ /* 0x004fc60000000000 */
        /* <DEDUP_REMOVED lines=207> */
[----:B---3--:R-:W-:-:S04]  /*6310*/  FADD R2, RZ, R132 ;  /* 0x00000084ff027221 */ /* 0x008fc80000000000 */
[----:B------:R5:W-:Y:S01]  /*6320*/  STL [R1+0x404], R3 ;  /* 0x0004040301007387 */ /* 0x000be20000100800 */
[----:B----4-:R-:W-:-:S03]  /*6330*/  FADD R0, RZ, R133 ;  /* 0x00000085ff007221 */ /* 0x010fc60000000000 */
[----:B------:R0:W-:Y:S04]  /*6340*/  STL [R1+0x408], R2 ;  /* 0x0004080201007387 */ /* 0x0001e80000100800 */
[----:B------:R1:W-:Y:S01]  /*6350*/  STL [R1+0x40c], R0 ;  /* 0x00040c0001007387 */ /* 0x0003e20000100800 */
[----:B-----5:R-:W-:-:S01]  /*6360*/  FADD R3, RZ, R134 ;  /* 0x00000086ff037221 */ /* 0x020fc20000000000 */
[----:B0-----:R-:W-:-:S04]  /*6370*/  FADD R2, RZ, R135 ;  /* 0x00000087ff027221 */ /* 0x001fc80000000000 */
[----:B------:R0:W-:Y:S01]  /*6380*/  STL [R1+0x410], R3 ;  /* 0x0004100301007387 */ /* 0x0001e20000100800 */
[----:B-1----:R-:W-:-:S03]  /*6390*/  FADD R0, RZ, R136 ;  /* 0x00000088ff007221 */ /* 0x002fc60000000000 */
        /* <DEDUP_REMOVED lines=32> */
[----:B------:R-:W-:-:S05]  /*65a0*/  UMOV UR6, URZ ;  /* 0x0000003f00067c82 */ /* 0x000fca0008000000 */
.L_x_23:
[----:B------:R-:W-:-:S04]  /*65b0*/  UIADD3 UR14, UR5, 0x1, URZ ;  /* 0x00000001050e7890 */ /* 0x000fc8000fffe03f */
[----:B------:R-:W-:-:S04]  /*65c0*/  UISETP.NE.AND UP0, UPT, UR14, 0xe, UPT ;  /* 0x0000000e0e00788c */ /* 0x000fc8000bf05270 */
[----:B------:R-:W-:Y:S02]  /*65d0*/  USEL UR8, URZ, 0x1, UP0 ;  /* 0x000000013f087887 */ /* 0x000fe40008000000 */
[----:B------:R-:W-:Y:S02]  /*65e0*/  USEL UR14, UR14, URZ, UP0 ;  /* 0x0000003f0e0e7287 */ /* 0x000fe40008000000 */
[----:B------:R-:W-:-:S06]  /*65f0*/  ULOP3.LUT UR8, UR4, UR8, URZ, 0x3c, !UPT ;  /* 0x0000000804087292 */ /* 0x000fcc000f8e3c3f */
[----:B0-----:R-:W-:Y:S01]  /*6600*/  IMAD.U32 R0, RZ, RZ, UR8 ;  /* 0x00000008ff007e24 */ /* 0x001fe2000f8e00ff */
[----:B------:R-:W-:-:S06]  /*6610*/  UMOV UR8, 0x1 ;  /* 0x0000000100087882 */ /* 0x000fcc0000000000 */
.L_x_18:
[----:B------:R-:W-:-:S04]  /*6620*/  UISETP.LT.AND UP0, UPT, UR9, 0x1, UPT ;  /* 0x000000010900788c */ /* 0x000fc8000bf01270 */
[----:B------:R-:W-:-:S04]  /*6630*/  USEL UR15, UR9, 0x1, UP0 ;  /* 0x00000001090f7887 */ /* 0x000fc80008000000 */
[----:B------:R-:W-:-:S04]  /*6640*/  UIADD3 UR15, UR9, -UR15, URZ ;  /* 0x8000000f090f7290 */ /* 0x000fc8000fffe03f */
[----:B------:R-:W-:-:S06]  /*6650*/  UISETP.GE.AND UP0, UPT, UR15, 0x1, UPT ;  /* 0x000000010f00788c */ /* 0x000fcc000bf06270 */
[----:B------:R-:W-:-:S13]  /*6660*/  PLOP3.LUT P0, PT, PT, PT, UP0, 0x80, 0x0 ;  /* 0x000000000000781c */ /* 0x000fda0003f0f008 */
[----:B------:R-:W-:Y:S05]  /*6670*/  @!P0 BRA `(.L_x_24) ;  /* 0x0000004c00ac8947 */ /* 0x000fea0003800000 */
[----:B------:R-:W-:Y:S01]  /*6680*/  IMAD.U32 R2, RZ, RZ, UR15 ;  /* 0x0000000fff027e24 */ /* 0x000fe2000f8e00ff */
[----:B------:R-:W-:Y:S01]  /*6690*/  UMOV UR25, UR5 ;  /* 0x0000000500197c82 */ /* 0x000fe20008000000 */
[----:B------:R-:W-:-:S05]  /*66a0*/  ULDC UR26, c[0x0][0x50c] ;  /* 0x00014300001a7ab9 */ /* 0x000fca0000000800 */
.L_x_32:
[----:B------:R-:W-:-:S06]  /*66b0*/  UISETP.NE.AND UP0, UPT, UR24, 0x3, UPT ;  /* 0x000000031800788c */ /* 0x000fcc000bf05270 */
[----:B------:R-:W-:-:S13]  /*66c0*/  PLOP3.LUT P1, PT, PT, PT, UP0, 0x80, 0x0 ;  /* 0x000000000000781c */ /* 0x000fda0003f2f008 */
[----:B------:R-:W-:Y:S05]  /*66d0*/  @!P1 BRA `(.L_x_25) ;  /* 0x0000000000049947 */ /* 0x000fea0003800000 */
[----:B------:R-:W-:Y:S01]  /*66e0*/  BPT.TRAP 0x1 ;  /* 0x000000040000795c */ /* 0x000fe20000300000 */
.L_x_25:
[----:B------:R-:W0:Y:S01]  /*66f0*/  S2UR UR15, SR_CgaCtaId ;  /* 0x00000000000f79c3 */ /* 0x000e220000008800 */
[----:B------:R-:W-:Y:S01]  /*6700*/  UMOV UR11, 0x400 ;  /* 0x00000400000b7882 */ /* 0x000fe20000000000 */
[----:B------:R-:W-:Y:S01]  /*6710*/  SHF.L.U32 R3, R0, 0x1f, RZ ;  /* 0x0000001f00037819 */ /* 0x000fe200000006ff */
[----:B0-----:R-:W-:-:S04]  /*6720*/  ULEA UR11, UR15, UR11, 0x18 ;  /* 0x0000000b0f0b7291 */ /* 0x001fc8000f8ec03f */
[----:B------:R-:W-:-:S09]  /*6730*/  ULEA UR15, UR14, UR11, 0x3 ;  /* 0x0000000b0e0f7291 */ /* 0x000fd2000f8e183f */
[----:B------:R0:W4:Y:S01]  /*6740*/  SYNCS.PHASECHK.TRANS64.TRYWAIT P0, [UR15], R3 ;  /* 0x00000003ff0075a7 */ /* 0x000122000800014f */
[----:B------:R-:W-:Y:S05]  /*6750*/  @!P1 BRA `(.L_x_26) ;  /* 0x0000000000049947 */ /* 0x000fea0003800000 */
[----:B------:R-:W-:Y:S01]  /*6760*/  BPT.TRAP 0x1 ;  /* 0x000000040000795c */ /* 0x000fe20000300000 */
.L_x_26:
[----:B----4-:R-:W-:Y:S05]  /*6770*/  @P0 BRA `(.L_x_27) ;  /* 0x0000000000080947 */ /* 0x010fea0003800000 */
[----:B------:R-:W4:Y:S02]  /*6780*/  SYNCS.PHASECHK.TRANS64.TRYWAIT P0, [UR15], R3 ;  /* 0x00000003ff0075a7 */ /* 0x000f24000800014f */
[----:B----4-:R-:W-:Y:S05]  /*6790*/  @!P0 BRA `(.L_x_28) ;  /* 0x000001d400608947 */ /* 0x010fea0003800000 */
.L_x_27:
        /* <DEDUP_REMOVED lines=64> */
[----:B----4-:R-:W4:Y:S04]  /*6ba0*/  LDL.LU.64 R108, [R1] ;  /* 0x00000000016c7983 */ /* 0x010f280000300a00 */
[----:B------:R-:W4:Y:S04]  /*6bb0*/  LDL.LU.64 R110, [R1+0x8] ;  /* 0x00000800016e7983 */ /* 0x000f280000300a00 */
        /* <DEDUP_REMOVED lines=61> */
[----:B------:R-:W4:Y:S01]  /*6f90*/  LDL.LU.64 R234, [R1+0x1f8] ;  /* 0x0001f80001ea7983 */ /* 0x000f220000300a00 */
[----:B------:R-:W-:-:S02]  /*6fa0*/  UIADD3 UR15, UR11, 0x1c200, URZ ;  /* 0x0001c2000b0f7890 */ /* 0x000fc4000fffe03f */
[----:B------:R-:W-:Y:S02]  /*6fb0*/  UISETP.NE.AND UP0, UPT, UR7, URZ, UPT ;  /* 0x0000003f0700728c */ /* 0x000fe4000bf05270 */
[----:B------:R-:W-:Y:S02]  /*6fc0*/  USHF.R.U32.HI UR15, URZ, 0x4, UR15 ;  /* 0x000000043f0f7899 */ /* 0x000fe4000801160f */
[----:B------:R-:W-:Y:S02]  /*6fd0*/  USEL UR8, UR8, URZ, !UP0 ;  /* 0x0000003f08087287 */ /* 0x000fe4000c000000 */
[----:B------:R-:W-:Y:S02]  /*6fe0*/  ULOP3.LUT UR15, UR15, 0x3fff, URZ, 0xc0, !UPT ;  /* 0x00003fff0f0f7892 */ /* 0x000fe4000f8ec03f */
[----:B------:R-:W-:Y:S02]  /*6ff0*/  ULOP3.LUT UR16, UR12, 0x10000, URZ, 0xfc, !UPT ;  /* 0x000100000c107892 */ /* 0x000fe4000f8efc3f */
[----:B------:R-:W-:-:S02]  /*7000*/  ULOP3.LUT UR15, UR15, 0x10000, URZ, 0xfc, !UPT ;  /* 0x000100000f0f7892 */ /* 0x000fc4000f8efc3f */
[----:B------:R-:W-:Y:S02]  /*7010*/  UISETP.NE.U32.AND UP0, UPT, UR8, URZ, UPT ;  /* 0x0000003f0800728c */ /* 0x000fe4000bf05070 */
[----:B------:R-:W-:Y:S02]  /*7020*/  ULEA UR16, UR14, UR16, 0x9 ;  /* 0x000000100e107291 */ /* 0x000fe4000f8e483f */
[----:B------:R-:W-:Y:S01]  /*7030*/  ULEA UR18, UR14, UR15, 0x9 ;  /* 0x0000000f0e127291 */ /* 0x000fe2000f8e483f */
[----:B------:R-:W-:Y:S01]  /*7040*/  UMOV UR17, 0xc0000010 ;  /* 0xc000001000117882 */ /* 0x000fe20000000000 */
[----:B------:R-:W-:Y:S01]  /*7050*/  UMOV UR19, 0xc0000010 ;  /* 0xc000001000137882 */ /* 0x000fe20000000000 */
[----:B----4-:R-:W-:-:S06]  /*7060*/  WARPGROUP.ARRIVE ;  /* 0x00000000000079c5 */ /* 0x010fcc0000000000 */
[----:B------:R-:W-:Y:S03]  /*7070*/  QGMMA.64x256x32.F32.E4M3.E4M3 R108, gdesc[UR16], R108, UP0, gsb0 ;  /* 0x03e00000106c79f3 */ /* 0x000fe6000b80086c */
[----:B------:R-:W-:Y:S02]  /*7080*/  WARPGROUP.DEPBAR.LE gsb0, 0x0 ;  /* 0x00008000000079c5 */ /* 0x000fe40000010000 */
[----:B------:R-:W-:Y:S01]  /*7090*/  STL.64 [R1], R108 ;  /* 0x0000006c01007387 */ /* 0x000fe20000100a00 */
[----:B0-----:R-:W-:-:S03]  /*70a0*/  IMAD.MOV.U32 R3, RZ, RZ, R108 ;  /* 0x000000ffff037224 */ /* 0x001fc600078e006c */
        /* <DEDUP_REMOVED lines=63> */
[----:B0-----:R0:W5:Y:S04]  /*74a0*/  LDL.LU.64 R234, [R1+0x670] ;  /* 0x0006700001ea7983 */ /* 0x0011680000300a00 */
[----:B------:R0:W5:Y:S04]  /*74b0*/  LDL.LU.64 R232, [R1+0x668] ;  /* 0x0006680001e87983 */ /* 0x0001680000300a00 */
        /* <DEDUP_REMOVED lines=62> */
[----:B------:R-:W-:Y:S01]  /*78a0*/  UIADD3 UR16, UR16, 0x100, URZ ;  /* 0x0000010010107890 */ /* 0x000fe2000fffe03f */
[----:B------:R-:W-:Y:S01]  /*78b0*/  UMOV UR17, 0xc0000010 ;  /* 0xc000001000117882 */ /* 0x000fe20000000000 */
[----:B------:R-:W-:Y:S01]  /*78c0*/  UIADD3 UR6, UR6, 0x1, URZ ;  /* 0x0000000106067890 */ /* 0x000fe2000fffe03f */
[----:B----4-:R-:W-:-:S06]  /*78d0*/  WARPGROUP.ARRIVE ;  /* 0x00000000000079c5 */ /* 0x010fcc0000000000 */
[----:B------:R-:W-:Y:S01]  /*78e0*/  QGMMA.64x256x32.F32.E4M3.E4M3 R24, gdesc[UR16], R24, UP0, gsb0 ;  /* 0x03e00000101879f3 */ /* 0x000fe2000b800818 */
[----:B------:R-:W-:-:S04]  /*78f0*/  UISETP.NE.AND UP0, UPT, UR6, UR26, UPT ;  /* 0x0000001a0600728c */ /* 0x000fc8000bf05270 */
[----:B------:R-:W-:-:S06]  /*7900*/  USEL UR7, URZ, 0x1, UP0 ;  /* 0x000000013f077887 */ /* 0x000fcc0008000000 */
[----:B------:R-:W-:Y:S01]  /*7910*/  ISETP.NE.AND P0, PT, RZ, UR7, PT ;  /* 0x00000007ff007c0c */ /* 0x000fe2000bf05270 */
[----:B------:R-:W-:-:S12]  /*7920*/  WARPGROUP.DEPBAR.LE gsb0, 0x0 ;  /* 0x00008000000079c5 */ /* 0x000fd80000010000 */
[----:B0-----:R-:W-:Y:S05]  /*7930*/  @!P0 BRA `(.L_x_29) ;  /* 0x00000038008c8947 */ /* 0x001fea0003800000 */
[----:B------:R0:W-:Y:S04]  /*7940*/  STL [R1+0x660], R31 ;  /* 0x0006601f01007387 */ /* 0x0001e80000100800 */
[----:B------:R4:W-:Y:S01]  /*7950*/  STL [R1+0x65c], R32 ;  /* 0x00065c2001007387 */ /* 0x0009e20000100800 */
[----:B0-----:R-:W-:-:S03]  /*7960*/  IMAD.MOV.U32 R31, RZ, RZ, R3 ;  /* 0x000000ffff1f7224 */ /* 0x001fc600078e0003 */
[----:B----4-:R-:W4:Y:S04]  /*7970*/  LDL R32, [R1+0x4] ;  /* 0x0000040001207983 */ /* 0x010f280000100800 */
[----:B------:R0:W-:Y:S04]  /*7980*/  STL [R1+0x658], R33 ;  /* 0x0006582101007387 */ /* 0x0001e80000100800 */
[----:B0-----:R-:W2:Y:S04]  /*7990*/  LDL R33, [R1+0x8] ;  /* 0x0000080001217983 */ /* 0x001ea80000100800 */
[----:B------:R0:W-:Y:S04]  /*79a0*/  STL [R1+0x654], R34 ;  /* 0x0006542201007387 */ /* 0x0001e80000100800 */
[----:B0-----:R-:W3:Y:S04]  /*79b0*/  LDL R34, [R1+0xc] ;  /* 0x00000c0001227983 */ /* 0x001ee80000100800 */
        /* <DEDUP_REMOVED lines=175> */
[----:B0-----:R-:W3:Y:S04]  /*84b0*/  LDL.LU R122, [R1+0x200] ;  /* 0x00020000017a7983 */ /* 0x001ee80000300800 */
        /* <DEDUP_REMOVED lines=14> */
[----:B------:R-:W3:Y:S04]  /*85a0*/  LDL.LU R3, [R1+0x234] ;  /* 0x0002340001037983 */ /* 0x000ee80000300800 */
        /* <DEDUP_REMOVED lines=46> */
[----:B-----5:R0:W-:Y:S04]  /*8890*/  STL [R1+0x478], R0 ;  /* 0x0004780001007387 */ /* 0x0201e80000100800 */
[----:B0-----:R-:W3:Y:S01]  /*88a0*/  LDL R0, [R1+0x168] ;  /* 0x0001680001007983 */ /* 0x001ee20000100800 */
[----:B------:R-:W-:-:S01]  /*88b0*/  FADD R4, R31, R4 ;  /* 0x000000041f047221 */ /* 0x000fc20000000000 */
[----:B----4-:R-:W-:Y:S01]  /*88c0*/  FADD R5, R32, R5 ;  /* 0x0000000520057221 */ /* 0x010fe20000000000 */
[----:B--2---:R-:W-:-:S01]  /*88d0*/  FADD R6, R33, R6 ;  /* 0x0000000621067221 */ /* 0x004fc20000000000 */
[----:B------:R-:W2:Y:S01]  /*88e0*/  LDL.LU R31, [R1+0x660] ;  /* 0x00066000011f7983 */ /* 0x000ea20000300800 */
[----:B---3--:R-:W-:-:S01]  /*88f0*/  FADD R7, R34, R7 ;  /* 0x0000000722077221 */ /* 0x008fc20000000000 */
[----:B------:R-:W-:-:S02]  /*8900*/  FADD R8, R35, R8 ;  /* 0x0000000823087221 */ /* 0x000fc40000000000 */
[----:B------:R-:W3:Y:S01]  /*8910*/  LDL.LU R32, [R1+0x65c] ;  /* 0x00065c0001207983 */ /* 0x000ee20000300800 */
[----:B------:R-:W-:-:S03]  /*8920*/  FADD R9, R36, R9 ;  /* 0x0000000924097221 */ /* 0x000fc60000000000 */
[----:B------:R-:W4:Y:S01]  /*8930*/  LDL.LU R33, [R1+0x658] ;  /* 0x0006580001217983 */ /* 0x000f220000300800 */
        /* <DEDUP_REMOVED lines=160> */
[----:B------:R-:W-:-:S01]  /*9340*/  FADD R218, R117, R218 ;  /* 0x000000da75da7221 */ /* 0x000fc20000000000 */
[----:B------:R-:W-:Y:S02]  /*9350*/  FADD R122, R124, R122 ;  /* 0x0000007a7c7a7221 */ /* 0x000fe40000000000 */
[----:B------:R-:W4:Y:S01]  /*9360*/  LDL.LU R114, [R1+0x514] ;  /* 0x0005140001727983 */ /* 0x000f220000300800 */
[----:B------:R-:W-:-:S03]  /*9370*/  FADD R219, R118, R219 ;  /* 0x000000db76db7221 */ /* 0x000fc60000000000 */
[----:B------:R-:W4:Y:S01]  /*9380*/  LDL.LU R115, [R1+0x510] ;  /* 0x0005100001737983 */ /* 0x000f220000300800 */
[----:B------:R-:W-:-:S03]  /*9390*/  FADD R220, R119, R220 ;  /* 0x000000dc77dc7221 */ /* 0x000fc60000000000 */
[----:B------:R-:W4:Y:S01]  /*93a0*/  LDL.LU R116, [R1+0x50c] ;  /* 0x00050c0001747983 */ /* 0x000f220000300800 */
[----:B------:R-:W-:-:S03]  /*93b0*/  FADD R221, R120, R221 ;  /* 0x000000dd78dd7221 */ /* 0x000fc60000000000 */
[----:B------:R-:W4:Y:S04]  /*93c0*/  LDL.LU R117, [R1+0x508] ;  /* 0x0005080001757983 */ /* 0x000f280000300800 */
[----:B------:R-:W4:Y:S04]  /*93d0*/  LDL.LU R118, [R1+0x504] ;  /* 0x0005040001767983 */ /* 0x000f280000300800 */
[----:B------:R-:W4:Y:S04]  /*93e0*/  LDL.LU R119, [R1+0x500] ;  /* 0x0005000001777983 */ /* 0x000f280000300800 */
[----:B------:R-:W4:Y:S01]  /*93f0*/  LDL.LU R120, [R1+0x4fc] ;  /* 0x0004fc0001787983 */ /* 0x000f220000300800 */
[----:B------:R-:W-:-:S01]  /*9400*/  FADD R237, R126, R237 ;  /* 0x000000ed7eed7221 */ /* 0x000fc20000000000 */
[----:B------:R-:W-:Y:S01]  /*9410*/  FADD R236, R128, R236 ;  /* 0x000000ec80ec7221 */ /* 0x000fe20000000000 */
[----:B------:R-:W-:-:S01]  /*9420*/  FADD R225, R150, R225 ;  /* 0x000000e196e17221 */ /* 0x000fc20000000000 */
[----:B------:R0:W-:Y:S01]  /*9430*/  STL [R1+0x200], R122 ;  /* 0x0002007a01007387 */ /* 0x0001e20000100800 */
[----:B------:R-:W-:-:S01]  /*9440*/  FADD R228, R146, R228 ;  /* 0x000000e492e47221 */ /* 0x000fc20000000000 */
[----:B------:R-:W-:Y:S01]  /*9450*/  FADD R230, R143, R230 ;  /* 0x000000e68fe67221 */ /* 0x000fe20000000000 */
[----:B------:R-:W-:-:S01]  /*9460*/  FADD R231, R141, R231 ;  /* 0x000000e78de77221 */ /* 0x000fc20000000000 */
[----:B------:R-:W-:Y:S01]  /*9470*/  FADD R223, R2, R223 ;  /* 0x000000df02df7221 */ /* 0x000fe20000000000 */
[----:B------:R-:W-:-:S01]  /*9480*/  FADD R222, R0, R222 ;  /* 0x000000de00de7221 */ /* 0x000fc20000000000 */
[----:B------:R-:W-:Y:S01]  /*9490*/  FADD R224, R151, R224 ;  /* 0x000000e097e07221 */ /* 0x000fe20000000000 */
[----:B------:R-:W-:-:S01]  /*94a0*/  FADD R226, R149, R226 ;  /* 0x000000e295e27221 */ /* 0x000fc20000000000 */
[----:B------:R-:W-:Y:S01]  /*94b0*/  FADD R227, R147, R227 ;  /* 0x000000e393e37221 */ /* 0x000fe20000000000 */
[----:B------:R-:W-:-:S01]  /*94c0*/  FADD R229, R145, R229 ;  /* 0x000000e591e57221 */ /* 0x000fc20000000000 */
[----:B0-----:R-:W2:Y:S01]  /*94d0*/  LDL.LU R122, [R1+0x204] ;  /* 0x00020400017a7983 */ /* 0x001ea20000300800 */
[----:B------:R-:W-:-:S01]  /*94e0*/  FADD R232, R136, R232 ;  /* 0x000000e888e87221 */ /* 0x000fc20000000000 */
[----:B------:R-:W-:Y:S01]  /*94f0*/  FADD R233, R134, R233 ;  /* 0x000000e986e97221 */ /* 0x000fe20000000000 */
[----:B------:R-:W-:-:S01]  /*9500*/  FADD R234, R132, R234 ;  /* 0x000000ea84ea7221 */ /* 0x000fc20000000000 */
[----:B------:R-:W3:Y:S01]  /*9510*/  LDL.LU R124, [R1+0x208] ;  /* 0x00020800017c7983 */ /* 0x000ee20000300800 */
[----:B------:R-:W-:-:S03]  /*9520*/  FADD R235, R130, R235 ;  /* 0x000000eb82eb7221 */ /* 0x000fc60000000000 */
[----:B------:R-:W4:Y:S04]  /*9530*/  LDL.LU R126, [R1+0x20c] ;  /* 0x00020c00017e7983 */ /* 0x000f280000300800 */
[----:B------:R-:W4:Y:S04]  /*9540*/  LDL.LU R128, [R1+0x210] ;  /* 0x0002100001807983 */ /* 0x000f280000300800 */
[----:B------:R-:W4:Y:S04]  /*9550*/  LDL.LU R150, [R1+0x214] ;  /* 0x0002140001967983 */ /* 0x000f280000300800 */
[----:B------:R-:W4:Y:S04]  /*9560*/  LDL.LU R146, [R1+0x218] ;  /* 0x0002180001927983 */ /* 0x000f280000300800 */
[----:B------:R-:W4:Y:S04]  /*9570*/  LDL.LU R143, [R1+0x21c] ;  /* 0x00021c00018f7983 */ /* 0x000f280000300800 */
[----:B------:R-:W4:Y:S04]  /*9580*/  LDL.LU R141, [R1+0x220] ;  /* 0x00022000018d7983 */ /* 0x000f280000300800 */
[----:B------:R-:W4:Y:S04]  /*9590*/  LDL.LU R2, [R1+0x224] ;  /* 0x0002240001027983 */ /* 0x000f280000300800 */
[----:B------:R-:W4:Y:S04]  /*95a0*/  LDL.LU R0, [R1+0x228] ;  /* 0x0002280001007983 */ /* 0x000f280000300800 */
[----:B------:R-:W4:Y:S04]  /*95b0*/  LDL R130, [R1+0x1e0] ;  /* 0x0001e00001827983 */ /* 0x000f280000100800 */
[----:B------:R-:W4:Y:S04]  /*95c0*/  LDL R132, [R1+0x1e4] ;  /* 0x0001e40001847983 */ /* 0x000f280000100800 */
[----:B------:R-:W4:Y:S04]  /*95d0*/  LDL R134, [R1+0x1e8] ;  /* 0x0001e80001867983 */ /* 0x000f280000100800 */
[----:B------:R-:W4:Y:S04]  /*95e0*/  LDL R136, [R1+0x1ec] ;  /* 0x0001ec0001887983 */ /* 0x000f280000100800 */
[----:B------:R-:W4:Y:S04]  /*95f0*/  LDL R151, [R1+0x1f0] ;  /* 0x0001f00001977983 */ /* 0x000f280000100800 */
[----:B------:R-:W4:Y:S04]  /*9600*/  LDL R149, [R1+0x1f4] ;  /* 0x0001f40001957983 */ /* 0x000f280000100800 */
[----:B------:R-:W4:Y:S04]  /*9610*/  LDL R147, [R1+0x1f8] ;  /* 0x0001f80001937983 */ /* 0x000f280000100800 */
[----:B------:R-:W4:Y:S01]  /*9620*/  LDL R145, [R1+0x1fc] ;  /* 0x0001fc0001917983 */ /* 0x000f220000100800 */
[----:B------:R-:W-:-:S01]  /*9630*/  FADD R137, R138, R137 ;  /* 0x000000898a897221 */ /* 0x000fc20000000000 */
[----:B------:R-:W-:Y:S01]  /*9640*/  FADD R133, R135, R133 ;  /* 0x0000008587857221 */ /* 0x000fe20000000000 */
[----:B------:R-:W-:-:S01]  /*9650*/  FADD R3, R131, R3 ;  /* 0x0000000383037221 */ /* 0x000fc20000000000 */
[----:B--2---:R-:W-:-:S02]  /*9660*/  FADD R122, R121, R122 ;  /* 0x0000007a797a7221 */ /* 0x004fc40000000000 */
[----:B------:R-:W2:Y:S01]  /*9670*/  LDL.LU R121, [R1+0x4f8] ;  /* 0x0004f80001797983 */ /* 0x000ea20000300800 */
[----:B---3--:R-:W-:-:S03]  /*9680*/  FADD R124, R123, R124 ;  /* 0x0000007c7b7c7221 */ /* 0x008fc60000000000 */
[----:B------:R0:W-:Y:S01]  /*9690*/  STL [R1+0x204], R122 ;  /* 0x0002047a01007387 */ /* 0x0001e20000100800 */
[----:B----4-:R-:W-:-:S01]  /*96a0*/  FADD R126, R125, R126 ;  /* 0x0000007e7d7e7221 */ /* 0x010fc20000000000 */
[----:B------:R-:W-:Y:S02]  /*96b0*/  FADD R128, R127, R128 ;  /* 0x000000807f807221 */ /* 0x000fe40000000000 */
[----:B0-----:R-:W3:Y:S04]  /*96c0*/  LDL.LU R122, [R1+0x4f4] ;  /* 0x0004f400017a7983 */ /* 0x001ee80000300800 */
[----:B------:R-:W4:Y:S04]  /*96d0*/  LDL.LU R123, [R1+0x4f0] ;  /* 0x0004f000017b7983 */ /* 0x000f280000300800 */
[----:B------:R0:W-:Y:S01]  /*96e0*/  STL [R1+0x208], R124 ;  /* 0x0002087c01007387 */ /* 0x0001e20000100800 */
[----:B------:R-:W-:-:S01]  /*96f0*/  FADD R150, R129, R150 ;  /* 0x0000009681967221 */ /* 0x000fc20000000000 */
[----:B------:R-:W-:Y:S01]  /*9700*/  FADD R146, R148, R146 ;  /* 0x0000009294927221 */ /* 0x000fe20000000000 */
[----:B------:R-:W-:-:S01]  /*9710*/  FADD R143, R144, R143 ;  /* 0x0000008f908f7221 */ /* 0x000fc20000000000 */
[----:B------:R-:W-:Y:S01]  /*9720*/  FADD R141, R142, R141 ;  /* 0x0000008d8e8d7221 */ /* 0x000fe20000000000 */
[----:B0-----:R-:W4:Y:S04]  /*9730*/  LDL.LU R124, [R1+0x4ec] ;  /* 0x0004ec00017c7983 */ /* 0x001f280000300800 */
[----:B------:R-:W4:Y:S04]  /*9740*/  LDL.LU R125, [R1+0x4e8] ;  /* 0x0004e800017d7983 */ /* 0x000f280000300800 */
[----:B------:R0:W-:Y:S01]  /*9750*/  STL [R1+0x20c], R126 ;  /* 0x00020c7e01007387 */ /* 0x0001e20000100800 */
[----:B------:R-:W-:-:S01]  /*9760*/  FADD R2, R140, R2 ;  /* 0x000000028c027221 */ /* 0x000fc20000000000 */
[----:B------:R-:W-:-:S02]  /*9770*/  FADD R0, R139, R0 ;  /* 0x000000008b007221 */ /* 0x000fc40000000000 */
[----:B0-----:R-:W4:Y:S04]  /*9780*/  LDL.LU R126, [R1+0x4e4] ;  /* 0x0004e400017e7983 */ /* 0x001f280000300800 */
[----:B------:R-:W4:Y:S04]  /*9790*/  LDL.LU R127, [R1+0x4e0] ;  /* 0x0004e000017f7983 */ /* 0x000f280000300800 */
[----:B------:R0:W-:Y:S04]  /*97a0*/  STL [R1+0x210], R128 ;  /* 0x0002108001007387 */ /* 0x0001e80000100800 */
[----:B0-----:R-:W4:Y:S04]  /*97b0*/  LDL.LU R128, [R1+0x4dc] ;  /* 0x0004dc0001807983 */ /* 0x001f280000300800 */
[----:B------:R-:W4:Y:S04]  /*97c0*/  LDL.LU R129, [R1+0x4d8] ;  /* 0x0004d80001817983 */ /* 0x000f280000300800 */
[----:B------:R-:W-:Y:S04]  /*97d0*/  STL [R1+0x214], R150 ;  /* 0x0002149601007387 */ /* 0x000fe80000100800 */
[----:B------:R-:W-:Y:S04]  /*97e0*/  STL [R1+0x218], R146 ;  /* 0x0002189201007387 */ /* 0x000fe80000100800 */
[----:B------:R-:W-:Y:S04]  /*97f0*/  STL [R1+0x21c], R143 ;  /* 0x00021c8f01007387 */ /* 0x000fe80000100800 */
[----:B------:R-:W-:Y:S04]  /*9800*/  STL [R1+0x220], R141 ;  /* 0x0002208d01007387 */ /* 0x000fe80000100800 */
[----:B------:R-:W-:Y:S04]  /*9810*/  STL [R1+0x224], R2 ;  /* 0x0002240201007387 */ /* 0x000fe80000100800 */
[----:B------:R-:W-:Y:S04]  /*9820*/  STL [R1+0x228], R0 ;  /* 0x0002280001007387 */ /* 0x000fe80000100800 */
[----:B------:R-:W2:Y:S04]  /*9830*/  LDL.LU R131, [R1+0x238] ;  /* 0x0002380001837983 */ /* 0x000ea80000300800 */
[----:B------:R-:W-:Y:S04]  /*9840*/  STL [R1+0x22c], R137 ;  /* 0x00022c8901007387 */ /* 0x000fe80000100800 */
[----:B------:R0:W-:Y:S04]  /*9850*/  STL [R1+0x230], R133 ;  /* 0x0002308501007387 */ /* 0x0001e80000100800 */
[----:B0-----:R-:W3:Y:S04]  /*9860*/  LDL.LU R133, [R1+0x23c] ;  /* 0x00023c0001857983 */ /* 0x001ee80000300800 */
[----:B------:R-:W4:Y:S04]  /*9870*/  LDL.LU R135, [R1+0x240] ;  /* 0x0002400001877983 */ /* 0x000f280000300800 */
[----:B------:R0:W-:Y:S04]  /*9880*/  STL [R1+0x234], R3 ;  /* 0x0002340301007387 */ /* 0x0001e80000100800 */
        /* <DEDUP_REMOVED lines=11> */
[----:B0-----:R-:W4:Y:S04]  /*9940*/  LDL.LU R3, [R1+0x270] ;  /* 0x0002700001037983 */ /* 0x001f280000300800 */
[----:B------:R-:W4:Y:S04]  /*9950*/  LDL.LU R2, [R1+0x274] ;  /* 0x0002740001027983 */ /* 0x000f280000300800 */
[----:B------:R-:W4:Y:S01]  /*9960*/  LDL.LU R0, [R1+0x278] ;  /* 0x0002780001007983 */ /* 0x000f220000300800 */
[----:B--2---:R-:W-:-:S03]  /*9970*/  FADD R131, R130, R131 ;  /* 0x0000008382837221 */ /* 0x004fc60000000000 */
[----:B------:R-:W2:Y:S04]  /*9980*/  LDL.LU R130, [R1+0x4d4] ;  /* 0x0004d40001827983 */ /* 0x000ea80000300800 */
[----:B------:R0:W-:Y:S04]  /*9990*/  STL [R1+0x238], R131 ;  /* 0x0002388301007387 */ /* 0x0001e80000100800 */
[----:B0-----:R-:W2:Y:S01]  /*99a0*/  LDL.LU R131, [R1+0x4d0] ;  /* 0x0004d00001837983 */ /* 0x001ea20000300800 */
[----:B---3--:R-:W-:-:S03]  /*99b0*/  FADD R133, R132, R133 ;  /* 0x0000008584857221 */ /* 0x008fc60000000000 */
[----:B------:R-:W3:Y:S01]  /*99c0*/  LDL.LU R132, [R1+0x4cc] ;  /* 0x0004cc0001847983 */ /* 0x000ee20000300800 */
[----:B----4-:R-:W-:-:S03]  /*99d0*/  FADD R135, R134, R135 ;  /* 0x0000008786877221 */ /* 0x010fc60000000000 */
[----:B------:R0:W-:Y:S01]  /*99e0*/  STL [R1+0x23c], R133 ;  /* 0x00023c8501007387 */ /* 0x0001e20000100800 */
[----:B------:R-:W-:-:S03]  /*99f0*/  FADD R137, R136, R137 ;  /* 0x0000008988897221 */ /* 0x000fc60000000000 */
[----:B0-----:R-:W4:Y:S01]  /*9a00*/  LDL.LU R133, [R1+0x4c8] ;  /* 0x0004c80001857983 */ /* 0x001f220000300800 */
[----:B------:R-:W-:-:S03]  /*9a10*/  FADD R150, R151, R150 ;  /* 0x0000009697967221 */ /* 0x000fc60000000000 */
[----:B------:R-:W4:Y:S01]  /*9a20*/  LDL.LU R134, [R1+0x4c4] ;  /* 0x0004c40001867983 */ /* 0x000f220000300800 */
[----:B------:R-:W-:-:S03]  /*9a30*/  FADD R148, R149, R148 ;  /* 0x0000009495947221 */ /* 0x000fc60000000000 */
[----:B------:R0:W-:Y:S01]  /*9a40*/  STL [R1+0x240], R135 ;  /* 0x0002408701007387 */ /* 0x0001e20000100800 */
[----:B------:R-:W-:-:S01]  /*9a50*/  FADD R146, R147, R146 ;  /* 0x0000009293927221 */ /* 0x000fc20000000000 */
[----:B------:R-:W-:Y:S02]  /*9a60*/  FADD R144, R145, R144 ;  /* 0x0000009091907221 */ /* 0x000fe40000000000 */
[----:B0-----:R-:W4:Y:S01]  /*9a70*/  LDL.LU R135, [R1+0x4c0] ;  /* 0x0004c00001877983 */ /* 0x001f220000300800 */
[----:B------:R-:W-:-:S03]  /*9a80*/  FADD R143, R24, R143 ;  /* 0x0000008f188f7221 */ /* 0x000fc60000000000 */
[----:B------:R-:W4:Y:S01]  /*9a90*/  LDL.LU R136, [R1+0x4bc] ;  /* 0x0004bc0001887983 */ /* 0x000f220000300800 */
[----:B------:R-:W-:-:S03]  /*9aa0*/  FADD R142, R25, R142 ;  /* 0x0000008e198e7221 */ /* 0x000fc60000000000 */
[----:B------:R0:W-:Y:S01]  /*9ab0*/  STL [R1+0x244], R137 ;  /* 0x0002448901007387 */ /* 0x0001e20000100800 */
[----:B------:R-:W-:-:S01]  /*9ac0*/  FADD R141, R26, R141 ;  /* 0x0000008d1a8d7221 */ /* 0x000fc20000000000 */
[----:B------:R-:W-:Y:S01]  /*9ad0*/  FADD R140, R27, R140 ;  /* 0x0000008c1b8c7221 */ /* 0x000fe20000000000 */
[----:B------:R-:W-:-:S01]  /*9ae0*/  FADD R139, R28, R139 ;  /* 0x0000008b1c8b7221 */ /* 0x000fc20000000000 */
[----:B0-----:R-:W4:Y:S04]  /*9af0*/  LDL.LU R137, [R1+0x4b8] ;  /* 0x0004b80001897983 */ /* 0x001f280000300800 */
[----:B------:R0:W-:Y:S01]  /*9b00*/  STL [R1+0x248], R150 ;  /* 0x0002489601007387 */ /* 0x0001e20000100800 */
[----:B------:R-:W-:-:S03]  /*9b10*/  FADD R138, R29, R138 ;  /* 0x0000008a1d8a7221 */ /* 0x000fc60000000000 */
[----:B------:R1:W-:Y:S04]  /*9b20*/  STL [R1+0x24c], R148 ;  /* 0x00024c9401007387 */ /* 0x0003e80000100800 */
        /* <DEDUP_REMOVED lines=9> */
[----:B------:R1:W-:Y:S04]  /*9bc0*/  STL [R1+0x268], R139 ;  /* 0x0002688b01007387 */ /* 0x0003e80000100800 */
[----:B------:R1:W-:Y:S04]  /*9bd0*/  STL [R1+0x26c], R138 ;  /* 0x00026c8a01007387 */ /* 0x0003e80000100800 */
[----:B------:R-:W2:Y:S04]  /*9be0*/  LDL.LU R151, [R1+0x27c] ;  /* 0x00027c0001977983 */ /* 0x000ea80000300800 */
[----:B------:R1:W-:Y:S04]  /*9bf0*/  STL [R1+0x270], R3 ;  /* 0x0002700301007387 */ /* 0x0003e80000100800 */
[----:B0-----:R-:W3:Y:S04]  /*9c00*/  LDL.LU R150, [R1+0x280] ;  /* 0x0002800001967983 */ /* 0x001ee80000300800 */
[----:B------:R0:W-:Y:S04]  /*9c10*/  STL [R1+0x274], R2 ;  /* 0x0002740201007387 */ /* 0x0001e80000100800 */
[----:B------:R-:W4:Y:S04]  /*9c20*/  LDL.LU R149, [R1+0x284] ;  /* 0x0002840001957983 */ /* 0x000f280000300800 */
[----:B------:R0:W-:Y:S04]  /*9c30*/  STL [R1+0x278], R0 ;  /* 0x0002780001007387 */ /* 0x0001e80000100800 */
[----:B-1----:R-:W4:Y:S04]  /*9c40*/  LDL.LU R148, [R1+0x288] ;  /* 0x0002880001947983 */ /* 0x002f280000300800 */
        /* <DEDUP_REMOVED lines=12> */
[----:B------:R-:W4:Y:S01]  /*9d10*/  LDL.LU R0, [R1+0x2bc] ;  /* 0x0002bc0001007983 */ /* 0x000f220000300800 */
[----:B--2---:R-:W-:-:S01]  /*9d20*/  FADD R151, R33, R151 ;  /* 0x0000009721977221 */ /* 0x004fc20000000000 */
[----:B---3--:R-:W-:-:S04]  /*9d30*/  FADD R150, R34, R150 ;  /* 0x0000009622967221 */ /* 0x008fc80000000000 */
[----:B------:R0:W-:Y:S01]  /*9d40*/  STL [R1+0x27c], R151 ;  /* 0x00027c9701007387 */ /* 0x0001e20000100800 */
[----:B----4-:R-:W-:-:S03]  /*9d50*/  FADD R149, R35, R149 ;  /* 0x0000009523957221 */ /* 0x010fc60000000000 */
[----:B------:R1:W-:Y:S01]  /*9d60*/  STL [R1+0x280], R150 ;  /* 0x0002809601007387 */ /* 0x0003e20000100800 */
[----:B------:R-:W-:-:S03]  /*9d70*/  FADD R148, R36, R148 ;  /* 0x0000009424947221 */ /* 0x000fc60000000000 */
        /* <DEDUP_REMOVED lines=24> */
[----:B0-----:R-:W4:Y:S01]  /*9f00*/  LDL.LU R151, [R1+0x2c0] ;  /* 0x0002c00001977983 */ /* 0x001f220000300800 */
[----:B------:R-:W-:-:S03]  /*9f10*/  FADD R0, R49, R0 ;  /* 0x0000000031007221 */ /* 0x000fc60000000000 */
[----:B------:R0:W-:Y:S04]  /*9f20*/  STL [R1+0x2b4], R3 ;  /* 0x0002b40301007387 */ /* 0x0001e80000100800 */
[----:B-1----:R-:W4:Y:S04]  /*9f30*/  LDL.LU R150, [R1+0x2c4] ;  /* 0x0002c40001967983 */ /* 0x002f280000300800 */
[----:B------:R1:W-:Y:S04]  /*9f40*/  STL [R1+0x2b8], R2 ;  /* 0x0002b80201007387 */ /* 0x0003e80000100800 */
[----:B--2---:R-:W2:Y:S04]  /*9f50*/  LDL.LU R149, [R1+0x2c8] ;  /* 0x0002c80001957983 */ /* 0x004ea80000300800 */
[----:B------:R1:W-:Y:S04]  /*9f60*/  STL [R1+0x2bc], R0 ;  /* 0x0002bc0001007387 */ /* 0x0003e80000100800 */
[----:B---3--:R-:W3:Y:S04]  /*9f70*/  LDL.LU R148, [R1+0x2cc] ;  /* 0x0002cc0001947983 */ /* 0x008ee80000300800 */
[----:B----4-:R-:W4:Y:S04]  /*9f80*/  LDL.LU R147, [R1+0x2d0] ;  /* 0x0002d00001937983 */ /* 0x010f280000300800 */
        /* <DEDUP_REMOVED lines=10> */
[----:B-1----:R-:W4:Y:S04]  /*a030*/  LDL.LU R2, [R1+0x2fc] ;  /* 0x0002fc0001027983 */ /* 0x002f280000300800 */
[----:B------:R-:W4:Y:S01]  /*a040*/  LDL.LU R0, [R1+0x300] ;  /* 0x0003000001007983 */ /* 0x000f220000300800 */
[----:B------:R-:W-:-:S01]  /*a050*/  FADD R151, R50, R151 ;  /* 0x0000009732977221 */ /* 0x000fc20000000000 */
[----:B------:R-:W-:-:S04]  /*a060*/  FADD R150, R51, R150 ;  /* 0x0000009633967221 */ /* 0x000fc80000000000 */
[----:B------:R0:W-:Y:S01]  /*a070*/  STL [R1+0x2c0], R151 ;  /* 0x0002c09701007387 */ /* 0x0001e20000100800 */
[----:B--2---:R-:W-:-:S03]  /*a080*/  FADD R149, R52, R149 ;  /* 0x0000009534957221 */ /* 0x004fc60000000000 */
[----:B------:R1:W-:Y:S01]  /*a090*/  STL [R1+0x2c4], R150 ;  /* 0x0002c49601007387 */ /* 0x0003e20000100800 */
[----:B---3--:R-:W-:-:S03]  /*a0a0*/  FADD R148, R53, R148 ;  /* 0x0000009435947221 */ /* 0x008fc60000000000 */
        /* <DEDUP_REMOVED lines=200> */
[----:B------:R-:W-:Y:S01]  /*ad30*/  STL [R1+0x3d0], R151 ;  /* 0x0003d09701007387 */ /* 0x000fe20000100800 */
[----:B--2---:R-:W-:-:S03]  /*ad40*/  FADD R149, R120, R149 ;  /* 0x0000009578957221 */ /* 0x004fc60000000000 */
[----:B------:R-:W-:Y:S01]  /*ad50*/  STL [R1+0x3d4], R150 ;  /* 0x0003d49601007387 */ /* 0x000fe20000100800 */
[----:B---3--:R-:W-:-:S03]  /*ad60*/  FADD R148, R121, R148 ;  /* 0x0000009479947221 */ /* 0x008fc60000000000 */
[----:B------:R-:W-:Y:S01]  /*ad70*/  STL [R1+0x3d8], R149 ;  /* 0x0003d89501007387 */ /* 0x000fe20000100800 */
[----:B----4-:R-:W-:-:S03]  /*ad80*/  FADD R147, R122, R147 ;  /* 0x000000937a937221 */ /* 0x010fc60000000000 */
[----:B------:R-:W-:Y:S01]  /*ad90*/  STL [R1+0x3dc], R148 ;  /* 0x0003dc9401007387 */ /* 0x000fe20000100800 */
[----:B------:R-:W-:-:S03]  /*ada0*/  FADD R146, R123, R146 ;  /* 0x000000927b927221 */ /* 0x000fc60000000000 */
        /* <DEDUP_REMOVED lines=18> */
[----:B------:R0:W-:Y:S04]  /*aed0*/  STL [R1+0x404], R138 ;  /* 0x0004048a01007387 */ /* 0x0001e80000100800 */
[----:B0-----:R-:W2:Y:S04]  /*aee0*/  LDL.LU R138, [R1+0x414] ;  /* 0x00041400018a7983 */ /* 0x001ea80000300800 */
[----:B------:R-:W-:Y:S04]  /*aef0*/  STL [R1+0x408], R3 ;  /* 0x0004080301007387 */ /* 0x000fe80000100800 */
[----:B------:R-:W3:Y:S01]  /*af00*/  LDL.LU R139, [R1+0x418] ;  /* 0x00041800018b7983 */ /* 0x000ee20000300800 */
[----:B------:R-:W-:-:S01]  /*af10*/  FADD R2, R133, R2 ;  /* 0x0000000285027221 */ /* 0x000fc20000000000 */
[----:B------:R-:W-:-:S04]  /*af20*/  FADD R0, R134, R0 ;  /* 0x0000000086007221 */ /* 0x000fc80000000000 */
[----:B------:R0:W-:Y:S04]  /*af30*/  STL [R1+0x40c], R2 ;  /* 0x00040c0201007387 */ /* 0x0001e80000100800 */
        /* <DEDUP_REMOVED lines=16> */
[----:B--2---:R-:W-:-:S05]  /*b040*/  FADD R138, R135, R138 ;  /* 0x0000008a878a7221 */ /* 0x004fca0000000000 */
[----:B------:R0:W-:Y:S01]  /*b050*/  STL [R1+0x414], R138 ;  /* 0x0004148a01007387 */ /* 0x0001e20000100800 */
[----:B---3--:R-:W-:-:S03]  /*b060*/  FADD R139, R136, R139 ;  /* 0x0000008b888b7221 */ /* 0x008fc60000000000 */
[----:B0-----:R-:W2:Y:S04]  /*b070*/  LDL.LU R138, [R1+0x4b4] ;  /* 0x0004b400018a7983 */ /* 0x001ea80000300800 */
[----:B------:R0:W-:Y:S04]  /*b080*/  STL [R1+0x418], R139 ;  /* 0x0004188b01007387 */ /* 0x0001e80000100800 */
[----:B0-----:R-:W3:Y:S01]  /*b090*/  LDL.LU R139, [R1+0x4b0] ;  /* 0x0004b000018b7983 */ /* 0x001ee20000300800 */
[----:B----4-:R-:W-:-:S05]  /*b0a0*/  FADD R140, R137, R140 ;  /* 0x0000008c898c7221 */ /* 0x010fca0000000000 */
[----:B------:R0:W-:Y:S04]  /*b0b0*/  STL [R1+0x41c], R140 ;  /* 0x00041c8c01007387 */ /* 0x0001e80000100800 */
[----:B0-----:R-:W4:Y:S01]  /*b0c0*/  LDL.LU R140, [R1+0x4ac] ;  /* 0x0004ac00018c7983 */ /* 0x001f220000300800 */
        /* <DEDUP_REMOVED lines=35> */
[----:B0-----:R0:W5:Y:S01]  /*b300*/  LDL.LU R2, [R1+0x47c] ;  /* 0x00047c0001027983 */ /* 0x0011620000300800 */
[----:B------:R-:W-:Y:S01]  /*b310*/  UMOV UR6, URZ ;  /* 0x0000003f00067c82 */ /* 0x000fe20008000000 */
[----:B--2---:R-:W-:-:S05]  /*b320*/  FADD R0, R150, R0 ;  /* 0x0000000096007221 */ /* 0x004fca0000000000 */
[----:B------:R1:W-:Y:S01]  /*b330*/  STL [R1+0x450], R0 ;  /* 0x0004500001007387 */ /* 0x0003e20000100800 */
[----:B---3--:R-:W-:-:S03]  /*b340*/  FADD R3, R3, R151 ;  /* 0x0000009703037221 */ /* 0x008fc60000000000 */
[----:B-1----:R0:W5:Y:S04]  /*b350*/  LDL.LU R0, [R1+0x478] ;  /* 0x0004780001007983 */ /* 0x0021680000300800 */
[----:B------:R0:W-:Y:S02]  /*b360*/  STL [R1+0x454], R3 ;  /* 0x0004540301007387 */ /* 0x0001e40000100800 */
.L_x_29:
[----:B------:R-:W-:Y:S05]  /*b370*/  @!P1 BRA `(.L_x_30) ;  /* 0x0000000000049947 */ /* 0x000fea0003800000 */
[----:B------:R-:W-:Y:S01]  /*b380*/  BPT.TRAP 0x1 ;  /* 0x000000040000795c */ /* 0x000fe20000300000 */
.L_x_30:
[----:B0-----:R-:W4:Y:S04]  /*b390*/  LDL R3, [R1+0x458] ;  /* 0x0004580001037983 */ /* 0x001f280000100800 */
[----:B-----5:R0:W-:Y:S04]  /*b3a0*/  STL [R1+0x478], R0 ;  /* 0x0004780001007387 */ /* 0x0201e80000100800 */
[----:B0-----:R-:W2:Y:S01]  /*b3b0*/  LDL R0, [R1+0x45c] ;  /* 0x00045c0001007983 */ /* 0x001ea20000100800 */
[----:B----4-:R-:W-:Y:S01]  /*b3c0*/  ISETP.NE.AND P0, PT, R3, RZ, PT ;  /* 0x000000ff0300720c */ /* 0x010fe20003f05270 */
[----:B------:R-:W-:-:S12]  /*b3d0*/  IMAD.U32 R3, RZ, RZ, UR25 ;  /* 0x00000019ff037e24 */ /* 0x000fd8000f8e00ff */
[----:B------:R-:W-:-:S05]  /*b3e0*/  @P0 LEA R3, R3, UR11, 0x3 ;  /* 0x0000000b03030c11 */ /* 0x000fca000f8e18ff */
[----:B------:R-:W-:-:S05]  /*b3f0*/  @P0 VIADD R3, R3, 0x70 ;  /* 0x0000007003030836 */ /* 0x000fca0000000000 */
[----:B--2---:R-:W-:Y:S02]  /*b400*/  @P0 PRMT R3, R0, 0x654, R3 ;  /* 0x0000065400030816 */ /* 0x004fe40000000003 */
[----:B------:R0:W5:Y:S01]  /*b410*/  LDL.LU R0, [R1+0x478] ;  /* 0x0004780001007983 */ /* 0x0001620000300800 */
[----:B------:R-:W-:Y:S01]  /*b420*/  UISETP.GT.U32.AND UP0, UPT, UR13, 0x1, UPT ;  /* 0x000000010d00788c */ /* 0x000fe2000bf04070 */
[----:B------:R0:W-:Y:S05]  /*b430*/  @P0 SYNCS.ARRIVE.TRANS64.RED.A1T0 RZ, [R3+URZ], RZ ;  /* 0x000000ff03ff09a7 */ /* 0x0001ea000810043f */
[----:B------:R-:W-:-:S13]  /*b440*/  PLOP3.LUT P0, PT, PT, PT, UP0, 0x80, 0x0 ;  /* 0x000000000000781c */ /* 0x000fda0003f0f008 */
[----:B0-----:R-:W-:Y:S05]  /*b450*/  @P0 BRA `(.L_x_31) ;  /* 0x0000000000040947 */ /* 0x001fea0003800000 */
[----:B------:R-:W-:Y:S01]  /*b460*/  BPT.TRAP 0x1 ;  /* 0x000000040000795c */ /* 0x000fe20000300000 */
.L_x_31:
[----:B------:R-:W-:Y:S01]  /*b470*/  UIADD3 UR14, UR14, 0x1, URZ ;  /* 0x000000010e0e7890 */ /* 0x000fe2000fffe03f */
[C---:B------:R-:W-:Y:S01]  /*b480*/  ISETP.GT.AND P0, PT, R2.reuse, 0x1, PT ;  /* 0x000000010200780c */ /* 0x040fe20003f04270 */
[----:B------:R-:W-:Y:S01]  /*b490*/  UIADD3 UR25, UR25, 0x1, URZ ;  /* 0x0000000119197890 */ /* 0x000fe2000fffe03f */
[----:B------:R-:W-:Y:S01]  /*b4a0*/  VIADD R2, R2, 0xffffffff ;  /* 0xffffffff02027836 */ /* 0x000fe20000000000 */
[----:B------:R-:W-:Y:S02]  /*b4b0*/  UISETP.NE.AND UP0, UPT, UR14, 0xe, UPT ;  /* 0x0000000e0e00788c */ /* 0x000fe4000bf05270 */
[----:B------:R-:W-:Y:S02]  /*b4c0*/  UISETP.NE.AND UP1, UPT, UR25, 0xe, UPT ;  /* 0x0000000e1900788c */ /* 0x000fe4000bf25270 */
[----:B------:R-:W-:Y:S02]  /*b4d0*/  USEL UR8, URZ, 0x1, UP0 ;  /* 0x000000013f087887 */ /* 0x000fe40008000000 */
[----:B------:R-:W-:-:S02]  /*b4e0*/  USEL UR14, UR14, URZ, UP0 ;  /* 0x0000003f0e0e7287 */ /* 0x000fc40008000000 */
[----:B------:R-:W-:Y:S02]  /*b4f0*/  USEL UR25, UR25, URZ, UP1 ;  /* 0x0000003f19197287 */ /* 0x000fe40008800000 */
[----:B-----5:R-:W-:Y:S01]  /*b500*/  LOP3.LUT R0, R0, UR8, RZ, 0x3c, !PT ;  /* 0x0000000800007c12 */ /* 0x020fe2000f8e3cff */
[----:B------:R-:W-:Y:S01]  /*b510*/  UMOV UR8, 0x1 ;  /* 0x0000000100087882 */ /* 0x000fe20000000000 */
[----:B------:R-:W-:Y:S08]  /*b520*/  @P0 BRA `(.L_x_32) ;  /* 0xffffffb000600947 */ /* 0x000ff0000383ffff */
.L_x_24:
[----:B------:R-:W-:-:S04]  /*b530*/  UISETP.NE.AND UP0, UPT, UR6, URZ, UPT ;  /* 0x0000003f0600728c */ /* 0x000fc8000bf05270 */
[----:B------:R-:W-:-:S06]  /*b540*/  USEL UR6, URZ, 0x1, !UP0 ;  /* 0x000000013f067887 */ /* 0x000fcc000c000000 */
[----:B------:R-:W-:-:S13]  /*b550*/  ISETP.NE.AND P0, PT, RZ, UR6, PT ;  /* 0x00000006ff007c0c */ /* 0x000fda000bf05270 */
[----:B------:R-:W-:Y:S05]  /*b560*/  @!P0 BRA `(.L_x_33) ;  /* 0x0000003800188947 */ /* 0x000fea0003800000 */
[----:B------:R0:W-:Y:S04]  /*b570*/  STL [R1+0x628], R43 ;  /* 0x0006282b01007387 */ /* 0x0001e80000100800 */
[----:B0-----:R-:W4:Y:S04]  /*b580*/  LDL.LU R43, [R1] ;  /* 0x00000000012b7983 */ /* 0x001f280000300800 */
[----:B------:R0:W-:Y:S04]  /*b590*/  STL [R1+0x624], R44 ;  /* 0x0006242c01007387 */ /* 0x0001e80000100800 */
[----:B0-----:R-:W5:Y:S04]  /*b5a0*/  LDL.LU R44, [R1+0x4] ;  /* 0x00000400012c7983 */ /* 0x001f680000300800 */
[----:B------:R0:W-:Y:S04]  /*b5b0*/  STL [R1+0x620], R45 ;  /* 0x0006202d01007387 */ /* 0x0001e80000100800 */
[----:B0-----:R-:W2:Y:S04]  /*b5c0*/  LDL.LU R45, [R1+0x8] ;  /* 0x00000800012d7983 */ /* 0x001ea80000300800 */
[----:B------:R0:W-:Y:S04]  /*b5d0*/  STL [R1+0x61c], R46 ;  /* 0x00061c2e01007387 */ /* 0x0001e80000100800 */
[----:B0-----:R-:W3:Y:S04]  /*b5e0*/  LDL.LU R46, [R1+0xc] ;  /* 0x00000c00012e7983 */ /* 0x001ee80000300800 */
        /* <DEDUP_REMOVED lines=140> */
[----:B------:R-:W3:Y:S04]  /*beb0*/  LDL.LU R0, [R1+0x204] ;  /* 0x0002040001007983 */ /* 0x000ee80000300800 */
[----:B------:R-:W3:Y:S04]  /*bec0*/  LDL.LU R2, [R1+0x1b0] ;  /* 0x0001b00001027983 */ /* 0x000ee80000300800 */
[----:B------:R-:W3:Y:S04]  /*bed0*/  LDL.LU R3, [R1+0x208] ;  /* 0x0002080001037983 */ /* 0x000ee80000300800 */
        /* <DEDUP_REMOVED lines=65> */
[----:B0-----:R-:W3:Y:S01]  /*c2f0*/  LDL.LU R149, [R1+0x130] ;  /* 0x0001300001957983 */ /* 0x001ee20000300800 */
[----:B----4-:R-:W-:-:S03]  /*c300*/  FADD R4, R43, R4 ;  /* 0x000000042b047221 */ /* 0x010fc60000000000 */
[----:B------:R0:W-:Y:S01]  /*c310*/  STL [R1+0x47c], R150 ;  /* 0x00047c9601007387 */ /* 0x0001e20000100800 */
[----:B-----5:R-:W-:Y:S01]  /*c320*/  FADD R5, R44, R5 ;  /* 0x000000052c057221 */ /* 0x020fe20000000000 */
[----:B--2---:R-:W-:Y:S01]  /*c330*/  FADD R6, R45, R6 ;  /* 0x000000062d067221 */ /* 0x004fe20000000000 */
[----:B---3--:R-:W-:Y:S01]  /*c340*/  FADD R7, R46, R7 ;  /* 0x000000072e077221 */ /* 0x008fe20000000000 */
[----:B------:R-:W-:Y:S01]  /*c350*/  FADD R8, R47, R8 ;  /* 0x000000082f087221 */ /* 0x000fe20000000000 */
[----:B0-----:R-:W2:Y:S04]  /*c360*/  LDL.LU R150, [R1+0x12c] ;  /* 0x00012c0001967983 */ /* 0x001ea80000300800 */
[----:B------:R0:W-:Y:S01]  /*c370*/  STL [R1+0x478], R151 ;  /* 0x0004789701007387 */ /* 0x0001e20000100800 */
[----:B------:R-:W-:Y:S01]  /*c380*/  FADD R9, R48, R9 ;  /* 0x0000000930097221 */ /* 0x000fe20000000000 */
[----:B------:R-:W-:Y:S01]  /*c390*/  FADD R10, R49, R10 ;  /* 0x0000000a310a7221 */ /* 0x000fe20000000000 */
[----:B------:R-:W-:Y:S01]  /*c3a0*/  FADD R11, R50, R11 ;  /* 0x0000000b320b7221 */ /* 0x000fe20000000000 */
[----:B0-----:R-:W3:Y:S04]  /*c3b0*/  LDL.LU R151, [R1+0x128] ;  /* 0x0001280001977983 */ /* 0x001ee80000300800 */
[----:B------:R-:W4:Y:S04]  /*c3c0*/  LDL.LU R43, [R1+0x628] ;  /* 0x00062800012b7983 */ /* 0x000f280000300800 */
[----:B------:R-:W5:Y:S04]  /*c3d0*/  LDL.LU R44, [R1+0x624] ;  /* 0x00062400012c7983 */ /* 0x000f680000300800 */
[----:B------:R-:W4:Y:S04]  /*c3e0*/  LDL.LU R45, [R1+0x620] ;  /* 0x00062000012d7983 */ /* 0x000f280000300800 */
[----:B------:R-:W5:Y:S01]  /*c3f0*/  LDL.LU R46, [R1+0x61c] ;  /* 0x00061c00012e7983 */ /* 0x000f620000300800 */
[----:B------:R-:W-:-:S03]  /*c400*/  FADD R12, R51, R12 ;  /* 0x0000000c330c7221 */ /* 0x000fc60000000000 */
[----:B------:R-:W4:Y:S01]  /*c410*/  LDL.LU R47, [R1+0x618] ;  /* 0x00061800012f7983 */ /* 0x000f220000300800 */
[----:B------:R-:W-:-:S03]  /*c420*/  FADD R13, R52, R13 ;  /* 0x0000000d340d7221 */ /* 0x000fc60000000000 */
        /* <DEDUP_REMOVED lines=134> */
[----:B------:R-:W4:Y:S04]  /*cc90*/  LDL.LU R115, [R1+0x508] ;  /* 0x0005080001737983 */ /* 0x000f280000300800 */
[----:B------:R-:W4:Y:S01]  /*cca0*/  LDL.LU R116, [R1+0x504] ;  /* 0x0005040001747983 */ /* 0x000f220000300800 */
[----:B------:R-:W-:Y:S01]  /*ccb0*/  FADD R3, R2, R3 ;  /* 0x0000000302037221 */ /* 0x000fe20000000000 */
[----:B------:R-:W-:Y:S01]  /*ccc0*/  FADD R237, R120, R237 ;  /* 0x000000ed78ed7221 */ /* 0x000fe20000000000 */
[----:B------:R-:W-:Y:S01]  /*ccd0*/  FADD R236, R121, R236 ;  /* 0x000000ec79ec7221 */ /* 0x000fe20000000000 */
[----:B------:R-:W5:Y:S01]  /*cce0*/  LDL.LU R117, [R1+0x1b4] ;  /* 0x0001b40001757983 */ /* 0x000f620000300800 */
[----:B------:R-:W-:Y:S01]  /*ccf0*/  FADD R235, R122, R235 ;  /* 0x000000eb7aeb7221 */ /* 0x000fe20000000000 */
[----:B------:R-:W-:Y:S01]  /*cd00*/  FADD R234, R123, R234 ;  /* 0x000000ea7bea7221 */ /* 0x000fe20000000000 */
[----:B------:R-:W-:Y:S01]  /*cd10*/  FADD R233, R124, R233 ;  /* 0x000000e97ce97221 */ /* 0x000fe20000000000 */
[----:B------:R0:W-:Y:S01]  /*cd20*/  STL [R1+0x200], R118 ;  /* 0x0002007601007387 */ /* 0x0001e20000100800 */
        /* <DEDUP_REMOVED lines=11> */
[----:B0-----:R-:W4:Y:S01]  /*cde0*/  LDL.LU R118, [R1+0x1b8] ;  /* 0x0001b80001767983 */ /* 0x001f220000300800 */
[----:B------:R-:W-:Y:S01]  /*cdf0*/  FADD R217, R140, R217 ;  /* 0x000000d98cd97221 */ /* 0x000fe20000000000 */
[----:B------:R-:W-:Y:S01]  /*ce00*/  FADD R223, R134, R223 ;  /* 0x000000df86df7221 */ /* 0x000fe20000000000 */
[----:B------:R-:W-:Y:S01]  /*ce10*/  FADD R216, R141, R216 ;  /* 0x000000d88dd87221 */ /* 0x000fe20000000000 */
[----:B------:R0:W-:Y:S01]  /*ce20*/  STL [R1+0x208], R3 ;  /* 0x0002080301007387 */ /* 0x0001e20000100800 */
[----:B------:R-:W-:Y:S01]  /*ce30*/  FADD R222, R135, R222 ;  /* 0x000000de87de7221 */ /* 0x000fe20000000000 */
[----:B------:R-:W-:Y:S01]  /*ce40*/  FADD R215, R142, R215 ;  /* 0x000000d78ed77221 */ /* 0x000fe20000000000 */
[----:B------:R-:W-:Y:S01]  /*ce50*/  FADD R221, R136, R221 ;  /* 0x000000dd88dd7221 */ /* 0x000fe20000000000 */
[----:B-1----:R-:W4:Y:S01]  /*ce60*/  LDL.LU R0, [R1+0x210] ;  /* 0x0002100001007983 */ /* 0x002f220000300800 */
[----:B------:R-:W-:Y:S01]  /*ce70*/  FADD R214, R143, R214 ;  /* 0x000000d68fd67221 */ /* 0x000fe20000000000 */
[----:B------:R-:W-:Y:S01]  /*ce80*/  FADD R220, R137, R220 ;  /* 0x000000dc89dc7221 */ /* 0x000fe20000000000 */
[----:B------:R-:W-:Y:S01]  /*ce90*/  FADD R213, R144, R213 ;  /* 0x000000d590d57221 */ /* 0x000fe20000000000 */
[----:B------:R-:W4:Y:S01]  /*cea0*/  LDL.LU R119, [R1+0x1bc] ;  /* 0x0001bc0001777983 */ /* 0x000f220000300800 */
[----:B------:R-:W-:Y:S01]  /*ceb0*/  FADD R219, R138, R219 ;  /* 0x000000db8adb7221 */ /* 0x000fe20000000000 */
[----:B------:R-:W-:Y:S01]  /*cec0*/  FADD R212, R145, R212 ;  /* 0x000000d491d47221 */ /* 0x000fe20000000000 */
[----:B------:R-:W-:Y:S01]  /*ced0*/  FADD R218, R139, R218 ;  /* 0x000000da8bda7221 */ /* 0x000fe20000000000 */
[----:B------:R-:W4:Y:S01]  /*cee0*/  LDL.LU R2, [R1+0x214] ;  /* 0x0002140001027983 */ /* 0x000f220000300800 */
[----:B------:R-:W-:Y:S01]  /*cef0*/  FADD R211, R146, R211 ;  /* 0x000000d392d37221 */ /* 0x000fe20000000000 */
[----:B---3--:R-:W-:Y:S01]  /*cf00*/  FADD R206, R151, R206 ;  /* 0x000000ce97ce7221 */ /* 0x008fe20000000000 */
[----:B------:R-:W-:Y:S01]  /*cf10*/  FADD R210, R147, R210 ;  /* 0x000000d293d27221 */ /* 0x000fe20000000000 */
[----:B------:R-:W3:Y:S01]  /*cf20*/  LDL.LU R120, [R1+0x1c0] ;  /* 0x0001c00001787983 */ /* 0x000ee20000300800 */
[----:B--2---:R-:W-:Y:S01]  /*cf30*/  FADD R207, R150, R207 ;  /* 0x000000cf96cf7221 */ /* 0x004fe20000000000 */
[----:B------:R-:W-:-:S02]  /*cf40*/  FADD R209, R148, R209 ;  /* 0x000000d194d17221 */ /* 0x000fc40000000000 */
[----:B0-----:R-:W3:Y:S04]  /*cf50*/  LDL.LU R3, [R1+0x218] ;  /* 0x0002180001037983 */ /* 0x001ee80000300800 */
[----:B------:R-:W2:Y:S04]  /*cf60*/  LDL.LU R121, [R1+0x1c4] ;  /* 0x0001c40001797983 */ /* 0x000ea80000300800 */
        /* <DEDUP_REMOVED lines=28> */
[----:B------:R-:W2:Y:S01]  /*d130*/  LDL.LU R148, [R1+0x254] ;  /* 0x0002540001947983 */ /* 0x000ea20000300800 */
[----:B-----5:R-:W-:-:S03]  /*d140*/  FADD R149, R117, R149 ;  /* 0x0000009575957221 */ /* 0x020fc60000000000 */
[----:B------:R-:W5:Y:S04]  /*d150*/  LDL.LU R117, [R1+0x500] ;  /* 0x0005000001757983 */ /* 0x000f680000300800 */
[----:B------:R0:W-:Y:S04]  /*d160*/  STL [R1+0x20c], R149 ;  /* 0x00020c9501007387 */ /* 0x0001e80000100800 */
[----:B0-----:R-:W5:Y:S01]  /*d170*/  LDL.LU R149, [R1+0x258] ;  /* 0x0002580001957983 */ /* 0x001f620000300800 */
[----:B----4-:R-:W-:-:S03]  /*d180*/  FADD R0, R118, R0 ;  /* 0x0000000076007221 */ /* 0x010fc60000000000 */
[----:B------:R-:W4:Y:S01]  /*d190*/  LDL.LU R118, [R1+0x4fc] ;  /* 0x0004fc0001767983 */ /* 0x000f220000300800 */
[----:B------:R-:W-:-:S03]  /*d1a0*/  FADD R2, R119, R2 ;  /* 0x0000000277027221 */ /* 0x000fc60000000000 */
[----:B------:R0:W-:Y:S01]  /*d1b0*/  STL [R1+0x210], R0 ;  /* 0x0002100001007387 */ /* 0x0001e20000100800 */
[----:B---3--:R-:W-:-:S03]  /*d1c0*/  FADD R3, R120, R3 ;  /* 0x0000000378037221 */ /* 0x008fc60000000000 */
[----:B0-----:R-:W3:Y:S04]  /*d1d0*/  LDL.LU R0, [R1+0x25c] ;  /* 0x00025c0001007983 */ /* 0x001ee80000300800 */
[----:B------:R-:W4:Y:S01]  /*d1e0*/  LDL.LU R119, [R1+0x4f8] ;  /* 0x0004f80001777983 */ /* 0x000f220000300800 */
[----:B--2---:R-:W-:-:S03]  /*d1f0*/  FADD R122, R121, R122 ;  /* 0x0000007a797a7221 */ /* 0x004fc60000000000 */
[----:B------:R0:W-:Y:S01]  /*d200*/  STL [R1+0x214], R2 ;  /* 0x0002140201007387 */ /* 0x0001e20000100800 */
[----:B------:R-:W-:-:S03]  /*d210*/  FADD R124, R123, R124 ;  /* 0x0000007c7b7c7221 */ /* 0x000fc60000000000 */
[----:B0-----:R-:W2:Y:S04]  /*d220*/  LDL.LU R2, [R1+0x260] ;  /* 0x0002600001027983 */ /* 0x001ea80000300800 */
[----:B------:R-:W4:Y:S04]  /*d230*/  LDL.LU R120, [R1+0x4f4] ;  /* 0x0004f40001787983 */ /* 0x000f280000300800 */
[----:B------:R0:W-:Y:S01]  /*d240*/  STL [R1+0x218], R3 ;  /* 0x0002180301007387 */ /* 0x0001e20000100800 */
[----:B------:R-:W-:Y:S01]  /*d250*/  FADD R126, R125, R126 ;  /* 0x0000007e7d7e7221 */ /* 0x000fe20000000000 */
[----:B------:R-:W-:-:S02]  /*d260*/  FADD R128, R127, R128 ;  /* 0x000000807f807221 */ /* 0x000fc40000000000 */
[----:B0-----:R-:W4:Y:S04]  /*d270*/  LDL.LU R3, [R1+0x264] ;  /* 0x0002640001037983 */ /* 0x001f280000300800 */
[----:B------:R-:W4:Y:S04]  /*d280*/  LDL.LU R121, [R1+0x4f0] ;  /* 0x0004f00001797983 */ /* 0x000f280000300800 */
[----:B------:R0:W-:Y:S01]  /*d290*/  STL [R1+0x21c], R122 ;  /* 0x00021c7a01007387 */ /* 0x0001e20000100800 */
[----:B------:R-:W-:-:S03]  /*d2a0*/  FADD R130, R129, R130 ;  /* 0x0000008281827221 */ /* 0x000fc60000000000 */
        /* <DEDUP_REMOVED lines=42> */
[----:B------:R0:W-:Y:S04]  /*d550*/  STL [R1+0x248], R145 ;  /* 0x0002489101007387 */ /* 0x0001e80000100800 */
[----:B0-----:R-:W4:Y:S04]  /*d560*/  LDL.LU R145, [R1+0x27c] ;  /* 0x00027c0001917983 */ /* 0x001f280000300800 */
[----:B------:R-:W4:Y:S04]  /*d570*/  LDL.LU R139, [R1+0x4a8] ;  /* 0x0004a800018b7983 */ /* 0x000f280000300800 */
[----:B------:R0:W-:Y:S04]  /*d580*/  STL [R1+0x24c], R146 ;  /* 0x00024c9201007387 */ /* 0x0001e80000100800 */
[----:B0-----:R-:W4:Y:S04]  /*d590*/  LDL.LU R146, [R1+0x280] ;  /* 0x0002800001927983 */ /* 0x001f280000300800 */
[----:B------:R0:W-:Y:S01]  /*d5a0*/  STL [R1+0x250], R147 ;  /* 0x0002509301007387 */ /* 0x0001e20000100800 */
[----:B-----5:R-:W-:-:S03]  /*d5b0*/  FADD R149, R24, R149 ;  /* 0x0000009518957221 */ /* 0x020fc60000000000 */
[----:B0-----:R-:W5:Y:S04]  /*d5c0*/  LDL.LU R147, [R1+0x284] ;  /* 0x0002840001937983 */ /* 0x001f680000300800 */
[----:B------:R0:W-:Y:S04]  /*d5d0*/  STL [R1+0x254], R148 ;  /* 0x0002549401007387 */ /* 0x0001e80000100800 */
[----:B0-----:R-:W5:Y:S04]  /*d5e0*/  LDL.LU R148, [R1+0x288] ;  /* 0x0002880001947983 */ /* 0x001f680000300800 */
[----:B------:R0:W-:Y:S04]  /*d5f0*/  STL [R1+0x258], R149 ;  /* 0x0002589501007387 */ /* 0x0001e80000100800 */
[----:B0-----:R-:W5:Y:S04]  /*d600*/  LDL.LU R149, [R1+0x28c] ;  /* 0x00028c0001957983 */ /* 0x001f680000300800 */
[----:B------:R-:W5:Y:S04]  /*d610*/  LDL.LU R150, [R1+0x290] ;  /* 0x0002900001967983 */ /* 0x000f680000300800 */
[----:B------:R-:W5:Y:S01]  /*d620*/  LDL.LU R151, [R1+0x294] ;  /* 0x0002940001977983 */ /* 0x000f620000300800 */
[----:B---3--:R-:W-:Y:S01]  /*d630*/  FADD R0, R25, R0 ;  /* 0x0000000019007221 */ /* 0x008fe20000000000 */
[----:B--2---:R-:W-:-:S04]  /*d640*/  FADD R2, R26, R2 ;  /* 0x000000021a027221 */ /* 0x004fc80000000000 */
[----:B------:R0:W-:Y:S01]  /*d650*/  STL [R1+0x25c], R0 ;  /* 0x00025c0001007387 */ /* 0x0001e20000100800 */
[----:B----4-:R-:W-:-:S03]  /*d660*/  FADD R3, R27, R3 ;  /* 0x000000031b037221 */ /* 0x010fc60000000000 */
[----:B------:R-:W2:Y:S04]  /*d670*/  LDL.LU R27, [R1+0x2c8] ;  /* 0x0002c800011b7983 */ /* 0x000ea80000300800 */
[----:B------:R1:W-:Y:S04]  /*d680*/  STL [R1+0x260], R2 ;  /* 0x0002600201007387 */ /* 0x0003e80000100800 */
[----:B------:R-:W3:Y:S04]  /*d690*/  LDL.LU R26, [R1+0x2cc] ;  /* 0x0002cc00011a7983 */ /* 0x000ee80000300800 */
[----:B------:R-:W4:Y:S04]  /*d6a0*/  LDL.LU R25, [R1+0x2d0] ;  /* 0x0002d00001197983 */ /* 0x000f280000300800 */
[----:B------:R1:W-:Y:S04]  /*d6b0*/  STL [R1+0x264], R3 ;  /* 0x0002640301007387 */ /* 0x0003e80000100800 */
[----:B------:R-:W4:Y:S04]  /*d6c0*/  LDL.LU R24, [R1+0x2d4] ;  /* 0x0002d40001187983 */ /* 0x000f280000300800 */
[----:B0-----:R-:W4:Y:S04]  /*d6d0*/  LDL.LU R0, [R1+0x2d8] ;  /* 0x0002d80001007983 */ /* 0x001f280000300800 */
[----:B-1----:R-:W4:Y:S04]  /*d6e0*/  LDL.LU R2, [R1+0x2dc] ;  /* 0x0002dc0001027983 */ /* 0x002f280000300800 */
[----:B------:R-:W4:Y:S01]  /*d6f0*/  LDL.LU R3, [R1+0x2e0] ;  /* 0x0002e00001037983 */ /* 0x000f220000300800 */
[----:B------:R-:W-:-:S05]  /*d700*/  FADD R140, R28, R140 ;  /* 0x0000008c1c8c7221 */ /* 0x000fca0000000000 */
[----:B------:R0:W-:Y:S04]  /*d710*/  STL [R1+0x268], R140 ;  /* 0x0002688c01007387 */ /* 0x0001e80000100800 */
[----:B0-----:R-:W4:Y:S01]  /*d720*/  LDL.LU R140, [R1+0x4a4] ;  /* 0x0004a400018c7983 */ /* 0x001f220000300800 */
[----:B------:R-:W-:-:S03]  /*d730*/  FADD R141, R29, R141 ;  /* 0x0000008d1d8d7221 */ /* 0x000fc60000000000 */
[----:B------:R-:W4:Y:S04]  /*d740*/  LDL.LU R28, [R1+0x2c4] ;  /* 0x0002c400011c7983 */ /* 0x000f280000300800 */
        /* <DEDUP_REMOVED lines=20> */
[----:B------:R0:W-:Y:S01]  /*d890*/  STL [R1+0x280], R146 ;  /* 0x0002809201007387 */ /* 0x0001e20000100800 */
[----:B-----5:R-:W-:-:S03]  /*d8a0*/  FADD R147, R35, R147 ;  /* 0x0000009323937221 */ /* 0x020fc60000000000 */
[----:B0-----:R-:W5:Y:S04]  /*d8b0*/  LDL.LU R146, [R1+0x48c] ;  /* 0x00048c0001927983 */ /* 0x001f680000300800 */
[----:B------:R-:W5:Y:S04]  /*d8c0*/  LDL.LU R34, [R1+0x2ac] ;  /* 0x0002ac0001227983 */ /* 0x000f680000300800 */
[----:B------:R0:W-:Y:S01]  /*d8d0*/  STL [R1+0x284], R147 ;  /* 0x0002849301007387 */ /* 0x0001e20000100800 */
[----:B------:R-:W-:-:S03]  /*d8e0*/  FADD R148, R36, R148 ;  /* 0x0000009424947221 */ /* 0x000fc60000000000 */
[----:B0-----:R-:W5:Y:S04]  /*d8f0*/  LDL.LU R147, [R1+0x488] ;  /* 0x0004880001937983 */ /* 0x001f680000300800 */
[----:B------:R-:W5:Y:S01]  /*d900*/  LDL.LU R35, [R1+0x2a8] ;  /* 0x0002a80001237983 */ /* 0x000f620000300800 */
[----:B------:R-:W-:-:S03]  /*d910*/  FADD R149, R37, R149 ;  /* 0x0000009525957221 */ /* 0x000fc60000000000 */
[----:B------:R0:W-:Y:S01]  /*d920*/  STL [R1+0x288], R148 ;  /* 0x0002889401007387 */ /* 0x0001e20000100800 */
[----:B------:R-:W-:Y:S01]  /*d930*/  FADD R150, R38, R150 ;  /* 0x0000009626967221 */ /* 0x000fe20000000000 */
[----:B------:R-:W-:Y:S02]  /*d940*/  FADD R151, R39, R151 ;  /* 0x0000009727977221 */ /* 0x000fe40000000000 */
[----:B0-----:R-:W5:Y:S04]  /*d950*/  LDL.LU R148, [R1+0x484] ;  /* 0x0004840001947983 */ /* 0x001f680000300800 */
[----:B------:R-:W5:Y:S04]  /*d960*/  LDL.LU R36, [R1+0x2a4] ;  /* 0x0002a40001247983 */ /* 0x000f680000300800 */
[----:B------:R0:W-:Y:S04]  /*d970*/  STL [R1+0x28c], R149 ;  /* 0x00028c9501007387 */ /* 0x0001e80000100800 */
[----:B0-----:R-:W5:Y:S04]  /*d980*/  LDL.LU R149, [R1+0x480] ;  /* 0x0004800001957983 */ /* 0x001f680000300800 */
[----:B------:R-:W5:Y:S04]  /*d990*/  LDL.LU R37, [R1+0x2a0] ;  /* 0x0002a00001257983 */ /* 0x000f680000300800 */
[----:B------:R0:W-:Y:S04]  /*d9a0*/  STL [R1+0x290], R150 ;  /* 0x0002909601007387 */ /* 0x0001e80000100800 */
[----:B0-----:R-:W5:Y:S04]  /*d9b0*/  LDL.LU R150, [R1+0x47c] ;  /* 0x00047c0001967983 */ /* 0x001f680000300800 */
[----:B------:R-:W5:Y:S04]  /*d9c0*/  LDL.LU R38, [R1+0x29c] ;  /* 0x00029c0001267983 */ /* 0x000f680000300800 */
[----:B------:R0:W-:Y:S04]  /*d9d0*/  STL [R1+0x294], R151 ;  /* 0x0002949701007387 */ /* 0x0001e80000100800 */
[----:B0-----:R-:W5:Y:S04]  /*d9e0*/  LDL.LU R151, [R1+0x478] ;  /* 0x0004780001977983 */ /* 0x001f680000300800 */
[----:B------:R-:W5:Y:S01]  /*d9f0*/  LDL.LU R39, [R1+0x298] ;  /* 0x0002980001277983 */ /* 0x000f620000300800 */
[----:B--2---:R-:W-:Y:S01]  /*da00*/  FADD R27, R52, R27 ;  /* 0x0000001b341b7221 */ /* 0x004fe20000000000 */
[----:B---3--:R-:W-:Y:S01]  /*da10*/  FADD R26, R53, R26 ;  /* 0x0000001a351a7221 */ /* 0x008fe20000000000 */
[----:B----4-:R-:W-:Y:S01]  /*da20*/  FADD R25, R54, R25 ;  /* 0x0000001936197221 */ /* 0x010fe20000000000 */
[----:B------:R-:W-:Y:S01]  /*da30*/  FADD R24, R55, R24 ;  /* 0x0000001837187221 */ /* 0x000fe20000000000 */
        /* <DEDUP_REMOVED lines=9> */
[----:B-----5:R-:W-:Y:S01]  /*dad0*/  FADD R34, R45, R34 ;  /* 0x000000222d227221 */ /* 0x020fe20000000000 */
[----:B------:R-:W-:Y:S01]  /*dae0*/  FADD R35, R44, R35 ;  /* 0x000000232c237221 */ /* 0x000fe20000000000 */
[----:B------:R-:W-:Y:S01]  /*daf0*/  FADD R36, R43, R36 ;  /* 0x000000242b247221 */ /* 0x000fe20000000000 */
[----:B------:R-:W-:Y:S01]  /*db00*/  FADD R37, R42, R37 ;  /* 0x000000252a257221 */ /* 0x000fe20000000000 */
[----:B------:R-:W-:Y:S01]  /*db10*/  FADD R38, R41, R38 ;  /* 0x0000002629267221 */ /* 0x000fe20000000000 */
[----:B------:R-:W-:-:S05]  /*db20*/  FADD R39, R40, R39 ;  /* 0x0000002728277221 */ /* 0x000fca0000000000 */
[----:B------:R0:W-:Y:S04]  /*db30*/  STL [R1+0x298], R39 ;  /* 0x0002982701007387 */ /* 0x0001e80000100800 */
        /* <DEDUP_REMOVED lines=15> */
[----:B------:R-:W5:Y:S04]  /*dc30*/  LDL.LU R51, [R1+0x2e4] ;  /* 0x0002e40001337983 */ /* 0x000f680000300800 */
[----:B------:R5:W-:Y:S04]  /*dc40*/  STL [R1+0x2d8], R0 ;  /* 0x0002d80001007387 */ /* 0x000be80000100800 */
[----:B------:R-:W5:Y:S04]  /*dc50*/  LDL.LU R50, [R1+0x2e8] ;  /* 0x0002e80001327983 */ /* 0x000f680000300800 */
[----:B------:R5:W-:Y:S04]  /*dc60*/  STL [R1+0x2dc], R2 ;  /* 0x0002dc0201007387 */ /* 0x000be80000100800 */
[----:B------:R-:W5:Y:S04]  /*dc70*/  LDL.LU R49, [R1+0x2ec] ;  /* 0x0002ec0001317983 */ /* 0x000f680000300800 */
[----:B------:R5:W-:Y:S04]  /*dc80*/  STL [R1+0x2e0], R3 ;  /* 0x0002e00301007387 */ /* 0x000be80000100800 */
[----:B------:R-:W5:Y:S04]  /*dc90*/  LDL.LU R48, [R1+0x2f0] ;  /* 0x0002f00001307983 */ /* 0x000f680000300800 */
        /* <DEDUP_REMOVED lines=8> */
[----:B0-----:R-:W5:Y:S04]  /*dd20*/  LDL.LU R39, [R1+0x314] ;  /* 0x0003140001277983 */ /* 0x001f680000300800 */
[----:B-1----:R-:W5:Y:S04]  /*dd30*/  LDL.LU R38, [R1+0x318] ;  /* 0x0003180001267983 */ /* 0x002f680000300800 */
[----:B--2---:R-:W2:Y:S04]  /*dd40*/  LDL.LU R37, [R1+0x31c] ;  /* 0x00031c0001257983 */ /* 0x004ea80000300800 */
[----:B---3--:R-:W3:Y:S04]  /*dd50*/  LDL.LU R36, [R1+0x320] ;  /* 0x0003200001247983 */ /* 0x008ee80000300800 */
[----:B----4-:R-:W4:Y:S04]  /*dd60*/  LDL.LU R35, [R1+0x324] ;  /* 0x0003240001237983 */ /* 0x010f280000300800 */
[----:B-----5:R-:W5:Y:S04]  /*dd70*/  LDL.LU R34, [R1+0x328] ;  /* 0x0003280001227983 */ /* 0x020f680000300800 */
        /* <DEDUP_REMOVED lines=12> */
[----:B------:R-:W5:Y:S01]  /*de40*/  LDL.LU R3, [R1+0x35c] ;  /* 0x00035c0001037983 */ /* 0x000f620000300800 */
[----:B------:R-:W-:Y:S01]  /*de50*/  FADD R51, R59, R51 ;  /* 0x000000333b337221 */ /* 0x000fe20000000000 */
[----:B------:R-:W-:-:S04]  /*de60*/  FADD R50, R60, R50 ;  /* 0x000000323c327221 */ /* 0x000fc80000000000 */
        /* <DEDUP_REMOVED lines=25> */
[----:B--2---:R-:W-:-:S03]  /*e000*/  FADD R37, R73, R37 ;  /* 0x0000002549257221 */ /* 0x004fc60000000000 */
[----:B------:R2:W-:Y:S01]  /*e010*/  STL [R1+0x318], R38 ;  /* 0x0003182601007387 */ /* 0x0005e20000100800 */
[----:B---3--:R-:W-:-:S03]  /*e020*/  FADD R36, R74, R36 ;  /* 0x000000244a247221 */ /* 0x008fc60000000000 */
[----:B------:R3:W-:Y:S01]  /*e030*/  STL [R1+0x31c], R37 ;  /* 0x00031c2501007387 */ /* 0x0007e20000100800 */
[----:B----4-:R-:W-:-:S03]  /*e040*/  FADD R35, R75, R35 ;  /* 0x000000234b237221 */ /* 0x010fc60000000000 */
[----:B------:R4:W-:Y:S01]  /*e050*/  STL [R1+0x320], R36 ;  /* 0x0003202401007387 */ /* 0x0009e20000100800 */
[----:B-----5:R-:W-:-:S03]  /*e060*/  FADD R34, R76, R34 ;  /* 0x000000224c227221 */ /* 0x020fc60000000000 */
        /* <DEDUP_REMOVED lines=24> */
[----:B0-----:R-:W5:Y:S01]  /*e1f0*/  LDL.LU R51, [R1+0x360] ;  /* 0x0003600001337983 */ /* 0x001f620000300800 */
[----:B------:R-:W-:-:S03]  /*e200*/  FADD R3, R89, R3 ;  /* 0x0000000359037221 */ /* 0x000fc60000000000 */
[----:B------:R0:W-:Y:S04]  /*e210*/  STL [R1+0x354], R0 ;  /* 0x0003540001007387 */ /* 0x0001e80000100800 */
[----:B-1----:R-:W5:Y:S04]  /*e220*/  LDL.LU R50, [R1+0x364] ;  /* 0x0003640001327983 */ /* 0x002f680000300800 */
        /* <DEDUP_REMOVED lines=181> */
[----:B------:R-:W-:Y:S01]  /*ed80*/  FADD R2, R150, R2 ;  /* 0x0000000296027221 */ /* 0x000fe20000000000 */
[----:B------:R-:W-:-:S05]  /*ed90*/  FADD R3, R3, R151 ;  /* 0x0000009703037221 */ /* 0x000fca0000000000 */
[----:B------:R0:W-:Y:S04]  /*eda0*/  STL [R1+0x454], R3 ;  /* 0x0004540301007387 */ /* 0x0001e80000100800 */
[----:B------:R0:W-:Y:S04]  /*edb0*/  STL [R1+0x44c], R0 ;  /* 0x00044c0001007387 */ /* 0x0001e80000100800 */
[----:B------:R0:W-:Y:S02]  /*edc0*/  STL [R1+0x450], R2 ;  /* 0x0004500201007387 */ /* 0x0001e40000100800 */
.L_x_33:
[----:B0-----:R-:W0:Y:S02]  /*edd0*/  LDC R0, c[0x0][0x28c] ;  /* 0x0000a300ff007b82 */ /* 0x001e240000000800 */
[----:B0-----:R-:W-:-:S13]  /*ede0*/  ISETP.GE.AND P0, PT, R0, 0x1, PT ;  /* 0x000000010000780c */ /* 0x001fda0003f06270 */
[----:B------:R-:W-:Y:S05]  /*edf0*/  @!P0 BRA `(.L_x_34) ;  /* 0x0000000000688947 */ /* 0x000fea0003800000 */
[----:B------:R-:W-:-:S06]  /*ee00*/  UISETP.NE.AND UP0, UPT, UR24, 0x3, UPT ;  /* 0x000000031800788c */ /* 0x000fcc000bf05270 */
[----:B------:R-:W-:-:S13]  /*ee10*/  PLOP3.LUT P0, PT, PT, PT, UP0, 0x80, 0x0 ;  /* 0x000000000000781c */ /* 0x000fda0003f0f008 */
[----:B------:R-:W-:Y:S05]  /*ee20*/  @!P0 BRA `(.L_x_35) ;  /* 0x0000000000048947 */ /* 0x000fea0003800000 */
[----:B------:R-:W-:Y:S01]  /*ee30*/  BPT.TRAP 0x1 ;  /* 0x000000040000795c */ /* 0x000fe20000300000 */
.L_x_35:
[----:B------:R-:W4:Y:S01]  /*ee40*/  LDL R0, [R1+0x458] ;  /* 0x0004580001007983 */ /* 0x000f220000100800 */
[----:B------:R-:W-:Y:S01]  /*ee50*/  BSSY B0, `(.L_x_36) ;  /* 0x0000010000007945 */ /* 0x000fe20003800000 */
[----:B----4-:R-:W-:-:S13]  /*ee60*/  ISETP.NE.AND P0, PT, R0, RZ, PT ;  /* 0x000000ff0000720c */ /* 0x010fda0003f05270 */
[----:B------:R-:W-:Y:S05]  /*ee70*/  @!P0 BRA `(.L_x_37) ;  /* 0x0000000000348947 */ /* 0x000fea0003800000 */
[----:B------:R-:W4:Y:S01]  /*ee80*/  LDL R2, [R1+0x45c] ;  /* 0x00045c0001027983 */ /* 0x000f220000100800 */
[----:B------:R-:W-:-:S04]  /*ee90*/  UISETP.LT.AND UP0, UPT, UR9, 0x1, UPT ;  /* 0x000000010900788c */ /* 0x000fc8000bf01270 */
[----:B------:R-:W-:-:S04]  /*eea0*/  USEL UR8, UR9, 0x1, UP0 ;  /* 0x0000000109087887 */ /* 0x000fc80008000000 */
[----:B------:R-:W-:-:S04]  /*eeb0*/  UIADD3 UR8, UR5, UR9, -UR8 ;  /* 0x0000000905087290 */ /* 0x000fc8000fffe808 */
[----:B------:R-:W-:-:S04]  /*eec0*/  USHF.R.U32.HI UR6, URZ, 0x1, UR8 ;  /* 0x000000013f067899 */ /* 0x000fc80008011608 */
[----:B------:R-:W-:-:S04]  /*eed0*/  UIMAD.WIDE.U32 UR6, UR6, -0x6db6db6d, URZ ;  /* 0x92492493060678a5 */ /* 0x000fc8000f8e003f */
[----:B------:R-:W-:-:S04]  /*eee0*/  USHF.R.U32.HI UR6, URZ, 0x2, UR7 ;  /* 0x000000023f067899 */ /* 0x000fc80008011607 */
[----:B------:R-:W-:-:S04]  /*eef0*/  UIMAD UR8, UR6, -0xe, UR8 ;  /* 0xfffffff2060878a4 */ /* 0x000fc8000f8e0208 */
[----:B------:R-:W-:-:S04]  /*ef00*/  ULEA UR8, UR8, UR11, 0x3 ;  /* 0x0000000b08087291 */ /* 0x000fc8000f8e183f */
[----:B------:R-:W-:-:S06]  /*ef10*/  UIADD3 UR8, UR8, 0x70, URZ ;  /* 0x0000007008087890 */ /* 0x000fcc000fffe03f */
[----:B------:R-:W-:-:S05]  /*ef20*/  IMAD.U32 R0, RZ, RZ, UR8 ;  /* 0x00000008ff007e24 */ /* 0x000fca000f8e00ff */
[----:B----4-:R-:W-:-:S04]  /*ef30*/  PRMT R0, R2, 0x654, R0 ;  /* 0x0000065402007816 */ /* 0x010fc80000000000 */
[----:B------:R0:W-:Y:S03]  /*ef40*/  SYNCS.ARRIVE.TRANS64.RED.A1T0 RZ, [R0+URZ], RZ ;  /* 0x000000ff00ff79a7 */ /* 0x0001e6000810043f */
.L_x_37:
[----:B------:R-:W-:Y:S05]  /*ef50*/  BSYNC B0 ;  /* 0x0000000000007941 */ /* 0x000fea0003800000 */
.L_x_36:
[----:B------:R-:W-:-:S06]  /*ef60*/  UISETP.GT.U32.AND UP0, UPT, UR13, 0x1, UPT ;  /* 0x000000010d00788c */ /* 0x000fcc000bf04070 */
[----:B------:R-:W-:-:S13]  /*ef70*/  PLOP3.LUT P0, PT, PT, PT, UP0, 0x80, 0x0 ;  /* 0x000000000000781c */ /* 0x000fda0003f0f008 */
[----:B------:R-:W-:Y:S05]  /*ef80*/  @P0 BRA `(.L_x_34) ;  /* 0x0000000000040947 */ /* 0x000fea0003800000 */
[----:B------:R-:W-:Y:S01]  /*ef90*/  BPT.TRAP 0x1 ;  /* 0x000000040000795c */ /* 0x000fe20000300000 */
.L_x_34:
[----:B------:R-:W4:Y:S01]  /*efa0*/  LDL.LU R26, [R1+0x46c] ;  /* 0x00046c00011a7983 */ /* 0x000f220000300800 */
[----:B------:R-:W5:Y:S01]  /*efb0*/  LDC R3, c[0x0][0x288] ;  /* 0x0000a200ff037b82 */ /* 0x000f620000000800 */
[----:B------:R-:W0:Y:S01]  /*efc0*/  S2R R25, SR_TID.X ;  /* 0x0000000000197919 */ /* 0x000e220000002100 */
[----:B------:R-:W-:Y:S02]  /*efd0*/  UIADD3 UR11, UR9, UR5, URZ ;  /* 0x00000005090b7290 */ /* 0x000fe4000fffe03f */
[----:B------:R-:W-:Y:S01]  /*efe0*/  USHF.R.S32.HI UR12, URZ, 0x1f, UR10 ;  /* 0x0000001f3f0c7899 */ /* 0x000fe2000801140a */
[----:B------:R-:W2:Y:S01]  /*eff0*/  LDL.LU R24, [R1+0x468] ;  /* 0x0004680001187983 */ /* 0x000ea20000300800 */
[----:B------:R-:W-:Y:S01]  /*f000*/  UISETP.GT.U32.AND UP0, UPT, UR11, 0xd, UPT ;  /* 0x0000000d0b00788c */ /* 0x000fe2000bf04070 */
[----:B------:R-:W-:Y:S01]  /*f010*/  IMAD.MOV.U32 R39, RZ, RZ, -0x1 ;  /* 0xffffffffff277424 */ /* 0x000fe200078e00ff */
[----:B------:R-:W-:Y:S01]  /*f020*/  ULDC UR6, c[0x0][0x284] ;  /* 0x0000a10000067ab9 */ /* 0x000fe20000000800 */
[----:B------:R-:W-:Y:S01]  /*f030*/  ULDC.64 UR14, c[0x0][0x5d0] ;  /* 0x00017400000e7ab9 */ /* 0x000fe20000000a00 */
[----:B------:R-:W-:-:S02]  /*f040*/  UISETP.LT.U32.AND UP0, UPT, UR9, 0xe, UP0 ;  /* 0x0000000e0900788c */ /* 0x000fc40008701070 */
[----:B------:R-:W-:Y:S02]  /*f050*/  UIMAD UR5, UR12, UR14, URZ ;  /* 0x0000000e0c0572a4 */ /* 0x000fe4000f8e023f */
[----:B------:R-:W-:Y:S02]  /*f060*/  UISETP.GE.U32.AND UP1, UPT, UR9, 0xe, UPT ;  /* 0x0000000e0900788c */ /* 0x000fe4000bf26070 */
[----:B------:R-:W-:Y:S02]  /*f070*/  UIMAD UR8, UR10, UR15, UR5 ;  /* 0x0000000f0a0872a4 */ /* 0x000fe4000f8e0205 */
[----:B------:R-:W-:-:S04]  /*f080*/  USEL UR5, URZ, 0x1, !UP0 ;  /* 0x000000013f057887 */ /* 0x000fc8000c000000 */
[----:B------:R-:W-:Y:S01]  /*f090*/  ULOP3.LUT UR4, UR4, UR5, URZ, 0x3c, !UPT ;  /* 0x0000000504047292 */ /* 0x000fe2000f8e3c3f */
[C---:B0-----:R-:W-:Y:S01]  /*f0a0*/  LOP3.LUT R2, R25.reuse, 0x3, RZ, 0xc0, !PT ;  /* 0x0000000319027812 */ /* 0x041fe200078ec0ff */
[----:B------:R-:W-:Y:S01]  /*f0b0*/  IMAD.SHL.U32 R30, R25, 0x2, RZ ;  /* 0x00000002191e7824 */ /* 0x000fe200078e00ff */
[----:B------:R-:W-:-:S03]  /*f0c0*/  SHF.R.U32.HI R32, RZ, 0x7, R25 ;  /* 0x00000007ff207819 */ /* 0x000fc60000011619 */
[----:B-----5:R-:W-:Y:S01]  /*f0d0*/  IMAD R2, R2, -0x2, R3 ;  /* 0xfffffffe02027824 */ /* 0x020fe200078e0203 */
[----:B------:R-:W-:Y:S02]  /*f0e0*/  LOP3.LUT R32, R32, 0x1, RZ, 0xc0, !PT ;  /* 0x0000000120207812 */ /* 0x000fe400078ec0ff */
[----:B------:R-:W-:-:S03]  /*f0f0*/  LOP3.LUT R30, R30, 0x6, RZ, 0xc0, !PT ;  /* 0x000000061e1e7812 */ /* 0x000fc600078ec0ff */
[----:B------:R-:W-:Y:S02]  /*f100*/  IMAD.SHL.U32 R33, R32, 0x40, RZ ;  /* 0x0000004020217824 */ /* 0x000fe400078e00ff */
[----:B----4-:R-:W-:-:S04]  /*f110*/  IMAD.WIDE R34, R26, 0x100, RZ ;  /* 0x000001001a227825 */ /* 0x010fc800078e02ff */
[----:B--2---:R-:W-:Y:S01]  /*f120*/  IMAD.SHL.U32 R0, R24, 0x100, RZ ;  /* 0x0000010018007824 */ /* 0x004fe200078e00ff */
[----:B------:R-:W-:Y:S01]  /*f130*/  PRMT R30, R30, 0x6540, R24 ;  /* 0x000065401e1e7816 */ /* 0x000fe20000000018 */
[----:B------:R-:W-:-:S03]  /*f140*/  IMAD.U32 R24, RZ, RZ, UR14 ;  /* 0x0000000eff187e24 */ /* 0x000fc6000f8e00ff */
[----:B------:R-:W-:Y:S01]  /*f150*/  ISETP.GE.AND P0, PT, R0, R3, PT ;  /* 0x000000030000720c */ /* 0x000fe20003f06270 */
[----:B------:R-:W-:Y:S01]  /*f160*/  IMAD.IADD R0, R2, 0x1, -R0 ;  /* 0x0000000102007824 */ /* 0x000fe200078e0a00 */
[----:B------:R-:W-:Y:S02]  /*f170*/  SHF.R.U32.HI R2, RZ, 0x2, R25 ;  /* 0x00000002ff027819 */ /* 0x000fe40000011619 */
[----:B------:R-:W-:Y:S02]  /*f180*/  LOP3.LUT R3, R25, 0x60, RZ, 0xc0, !PT ;  /* 0x0000006019037812 */ /* 0x000fe400078ec0ff */
[----:B------:R-:W-:Y:S02]  /*f190*/  LOP3.LUT R2, R2, 0x7, RZ, 0xc0, !PT ;  /* 0x0000000702027812 */ /* 0x000fe400078ec0ff */
[----:B------:R-:W-:Y:S02]  /*f1a0*/  SHF.R.U32.HI R3, RZ, 0x1, R3 ;  /* 0x00000001ff037819 */ /* 0x000fe40000011603 */
[----:B------:R-:W-:-:S02]  /*f1b0*/  LOP3.LUT R33, R33, 0x40, R2, 0xe2, !PT ;  /* 0x0000004021217812 */ /* 0x000fc400078ee202 */
[----:B------:R-:W-:Y:S02]  /*f1c0*/  IADD3 R2, RZ, -R3, -R2 ;  /* 0x80000003ff027210 */ /* 0x000fe40007ffe802 */
[----:B------:R-:W-:Y:S02]  /*f1d0*/  SHF.R.S32.HI R31, RZ, 0x1f, R30 ;  /* 0x0000001fff1f7819 */ /* 0x000fe4000001141e */
[----:B------:R-:W-:Y:S01]  /*f1e0*/  LOP3.LUT R33, R34, R33, R3, 0xfe, !PT ;  /* 0x0000002122217212 */ /* 0x000fe200078efe03 */
[----:B------:R-:W-:Y:S02]  /*f1f0*/  IMAD R32, R32, -0x40, R2 ;  /* 0xffffffc020207824 */ /* 0x000fe400078e0202 */
[----:B------:R-:W-:Y:S02]  /*f200*/  IMAD.SHL.U32 R2, R26, 0x100, RZ ;  /* 0x000001001a027824 */ /* 0x000fe400078e00ff */
[----:B------:R-:W-:-:S03]  /*f210*/  IMAD.WIDE.U32 R24, R24, UR10, R30 ;  /* 0x0000000a18187c25 */ /* 0x000fc6000f8e001e */
[C---:B------:R-:W-:Y:S01]  /*f220*/  IADD3 R32, -R2.reuse, UR6, R32 ;  /* 0x0000000602207c10 */ /* 0x040fe2000fffe120 */
[----:B------:R-:W-:Y:S01]  /*f230*/  VIADD R25, R25, UR8 ;  /* 0x0000000819197c36 */ /* 0x000fe20008000000 */
[----:B------:R-:W-:Y:S01]  /*f240*/  ISETP.GE.OR P0, PT, R2, UR6, P0 ;  /* 0x0000000602007c0c */ /* 0x000fe20008706670 */
[----:B------:R-:W-:-:S04]  /*f250*/  USHF.R.U32.HI UR6, URZ, 0x1, UR11 ;  /* 0x000000013f067899 */ /* 0x000fc8000801160b */
[----:B------:R-:W-:-:S04]  /*f260*/  UIMAD.WIDE.U32 UR6, UR6, -0x6db6db6d, URZ ;  /* 0x92492493060678a5 */ /* 0x000fc8000f8e003f */
[----:B------:R-:W-:-:S04]  /*f270*/  USHF.R.U32.HI UR6, URZ, 0x2, UR7 ;  /* 0x000000023f067899 */ /* 0x000fc80008011607 */
[----:B------:R-:W-:Y:S02]  /*f280*/  UIMAD UR5, UR6, -0xe, UR11 ;  /* 0xfffffff2060578a4 */ /* 0x000fe4000f8e020b */
[----:B------:R-:W-:Y:S01]  /*f290*/  @UP1 ULOP3.LUT UR4, UR4, 0x1, UR6, 0x78, !UPT ;  /* 0x0000000104041892 */ /* 0x000fe2000f8e7806 */
[----:B------:R-:W-:Y:S11]  /*f2a0*/  @P0 BRA `(.L_x_38) ;  /* 0x0000012400bc0947 */ /* 0x000ff60003800000 */
[----:B------:R-:W0:Y:S01]  /*f2b0*/  LDC.64 R26, c[0x0][0x5c8] ;  /* 0x00017200ff1a7b82 */ /* 0x000e220000000a00 */
[----:B------:R-:W-:Y:S01]  /*f2c0*/  ULDC.64 UR6, c[0x0][0x5c0] ;  /* 0x0001700000067ab9 */ /* 0x000fe20000000a00 */
[----:B------:R-:W-:Y:S01]  /*f2d0*/  BSSY B0, `(.L_x_38) ;  /* 0x000126c000007945 */ /* 0x000fe20003800000 */
[-C--:B0-----:R-:W-:Y:S01]  /*f2e0*/  IMAD R2, R35, R26.reuse, RZ ;  /* 0x0000001a23027224 */ /* 0x081fe200078e02ff */
[----:B------:R-:W-:Y:S01]  /*f2f0*/  SHF.L.U64.HI R36, R26, 0x3, R27 ;  /* 0x000000031a247819 */ /* 0x000fe2000001021b */
[----:B------:R-:W-:-:S04]  /*f300*/  IMAD.WIDE.U32 R24, R33, R26, R24 ;  /* 0x0000001a21187225 */ /* 0x000fc800078e0018 */
[----:B------:R-:W-:Y:S01]  /*f310*/  IMAD R2, R33, R27, R2 ;  /* 0x0000001b21027224 */ /* 0x000fe200078e0202 */
[C---:B------:R-:W-:Y:S01]  /*f320*/  LEA R28, P2, R26.reuse, R24, 0x7 ;  /* 0x000000181a1c7211 */ /* 0x040fe200078438ff */
[----:B------:R-:W-:Y:S02]  /*f330*/  IMAD.SHL.U32 R3, R26, 0x8, RZ ;  /* 0x000000081a037824 */ /* 0x000fe400078e00ff */
[----:B------:R-:W-:Y:S01]  /*f340*/  IMAD.IADD R25, R25, 0x1, R2 ;  /* 0x0000000119197824 */ /* 0x000fe200078e0202 */
[C---:B------:R-:W-:Y:S02]  /*f350*/  IADD3 R2, P5, R24.reuse, UR6, RZ ;  /* 0x0000000618027c10 */ /* 0x040fe4000ffbe0ff */
[----:B------:R-:W-:Y:S02]  /*f360*/  IADD3 R24, P0, P1, R24, UR6, R3 ;  /* 0x0000000618187c10 */ /* 0x000fe4000f91e003 */
[----:B------:R-:W-:Y:S02]  /*f370*/  LEA.HI.X R29, R26, R25, R27, 0x7, P2 ;  /* 0x000000191a1d7211 */ /* 0x000fe400010f3c1b */
[----:B------:R-:W-:-:S02]  /*f380*/  IADD3 R26, P2, P3, R28, UR6, R3 ;  /* 0x000000061c1a7c10 */ /* 0x000fc4000fb5e003 */
[----:B------:R-:W-:Y:S02]  /*f390*/  IADD3.X R3, R25, UR7, RZ, P5, !PT ;  /* 0x0000000719037c10 */ /* 0x000fe4000affe4ff */
[----:B------:R-:W-:Y:S02]  /*f3a0*/  FSETP.NEU.AND P5, PT, RZ, UR23, PT ;  /* 0x00000017ff007c0b */ /* 0x000fe4000bfad000 */
[----:B------:R-:W-:Y:S02]  /*f3b0*/  IADD3 R28, P6, R28, UR6, RZ ;  /* 0x000000061c1c7c10 */ /* 0x000fe4000ffde0ff */
[--C-:B------:R-:W-:Y:S02]  /*f3c0*/  IADD3.X R27, R29, UR7, R36.reuse, P2, P3 ;  /* 0x000000071d1b7c10 */ /* 0x100fe400097e6424 */
[----:B------:R-:W-:Y:S02]  /*f3d0*/  IADD3.X R25, R25, UR7, R36, P0, P1 ;  /* 0x0000000719197c10 */ /* 0x000fe400087e2424 */
[----:B------:R-:W-:-:S05]  /*f3e0*/  IADD3.X R29, R29, UR7, RZ, P6, !PT ;  /* 0x000000071d1d7c10 */ /* 0x000fca000b7fe4ff */
[----:B------:R-:W-:Y:S05]  /*f3f0*/  @!P5 BRA `(.L_x_39) ;  /* 0x000000d800fcd947 */ /* 0x000fea0003800000 */
[----:B------:R-:W-:Y:S01]  /*f400*/  ULDC.64 UR6, c[0x0][0x5b8] ;  /* 0x00016e0000067ab9 */ /* 0x000fe20000000a00 */
[----:B------:R-:W-:Y:S01]  /*f410*/  BSSY B1, `(.L_x_40) ;  /* 0x0000013000017945 */ /* 0x000fe20003800000 */
[----:B------:R-:W-:Y:S01]  /*f420*/  IMAD.U32 R36, RZ, RZ, UR6 ;  /* 0x00000006ff247e24 */ /* 0x000fe2000f8e00ff */
[----:B------:R-:W-:-:S03]  /*f430*/  UIMAD UR6, UR12, UR6, URZ ;  /* 0x000000060c0672a4 */ /* 0x000fc6000f8e023f */
[----:B------:R-:W-:Y:S01]  /*f440*/  IMAD.WIDE.U32 R30, R36, UR10, R30 ;  /* 0x0000000a241e7c25 */ /* 0x000fe2000f8e001e */
[----:B------:R-:W-:-:S03]  /*f450*/  UIMAD UR6, UR10, UR7, UR6 ;  /* 0x000000070a0672a4 */ /* 0x000fc6000f8e0206 */
[----:B------:R-:W-:Y:S01]  /*f460*/  IMAD.MOV.U32 R36, RZ, RZ, R30 ;  /* 0x000000ffff247224 */ /* 0x000fe200078e001e */
[----:B------:R-:W-:Y:S02]  /*f470*/  ULDC.64 UR10, c[0x0][0x5a8] ;  /* 0x00016a00000a7ab9 */ /* 0x000fe40000000a00 */
[----:B------:R-:W-:Y:S01]  /*f480*/  VIADD R37, R31, UR6 ;  /* 0x000000061f257c36 */ /* 0x000fe20008000000 */
[----:B------:R-:W-:Y:S02]  /*f490*/  ULDC.64 UR6, c[0x0][0x5b0] ;  /* 0x00016c0000067ab9 */ /* 0x000fe40000000a00 */
[----:B------:R-:W-:Y:S02]  /*f4a0*/  IMAD R38, R35, UR6, RZ ;  /* 0x0000000623267c24 */ /* 0x000fe4000f8e02ff */
[----:B------:R-:W-:-:S04]  /*f4b0*/  IMAD.WIDE.U32 R30, R33, UR6, R36 ;  /* 0x00000006211e7c25 */ /* 0x000fc8000f8e0024 */
[----:B------:R-:W-:Y:S01]  /*f4c0*/  IMAD R38, R33, UR7, R38 ;  /* 0x0000000721267c24 */ /* 0x000fe2000f8e0226 */
[----:B------:R-:W-:-:S04]  /*f4d0*/  IADD3 R30, P0, R30, UR10, RZ ;  /* 0x0000000a1e1e7c10 */ /* 0x000fc8000ff1e0ff */
[--C-:B------:R-:W-:Y:S02]  /*f4e0*/  IADD3.X R31, R31, UR11, R38.reuse, P0, !PT ;  /* 0x0000000b1f1f7c10 */ /* 0x100fe400087fe426 */
[----:B------:R-:W-:Y:S02]  /*f4f0*/  ISETP.GE.AND P0, PT, R32, 0x1, PT ;  /* 0x000000012000780c */ /* 0x000fe40003f06270 */
[----:B------:R-:W-:Y:S02]  /*f500*/  PRMT R38, RZ, 0x7610, R38 ;  /* 0x00007610ff267816 */ /* 0x000fe40000000026 */
[----:B------:R-:W-:-:S13]  /*f510*/  ISETP.LT.OR P1, PT, R0, 0x1, !P0 ;  /* 0x000000010000780c */ /* 0x000fda0004721670 */
[----:B------:R-:W-:Y:S05]  /*f520*/  @P1 BRA `(.L_x_41) ;  /* 0x0000000000041947 */ /* 0x000fea0003800000 */
[----:B------:R0:W5:Y:S02]  /*f530*/  LDG.E.U8 R38, desc[UR20][R30.64] ;  /* 0x000000141e267981 */ /* 0x000164000c1e1100 */
.L_x_41:
[----:B------:R-:W-:Y:S05]  /*f540*/  BSYNC B1 ;  /* 0x0000000000017941 */ /* 0x000fea0003800000 */
.L_x_40:
[----:B-----5:R-:W-:Y:S01]  /*f550*/  LOP3.LUT R38, R38, 0xff, RZ, 0xc0, !PT ;  /* 0x000000ff26267812 */ /* 0x020fe200078ec0ff */
[----:B------:R-:W-:Y:S03]  /*f560*/  BSSY B1, `(.L_x_42) ;  /* 0x000000b000017945 */ /* 0x000fe60003800000 */
[----:B------:R-:W-:-:S05]  /*f570*/  F2FP.F16.E4M3.UNPACK_B R38, R38 ;  /* 0x00000026ff26723e */ /* 0x000fca00020006ff */
[----:B------:R-:W-:-:S05]  /*f580*/  HADD2.F32 R38, -RZ, R38.H0_H0 ;  /* 0x20000026ff267230 */ /* 0x000fca0000004100 */
[----:B------:R-:W-:-:S04]  /*f590*/  FMUL R38, R38, UR23 ;  /* 0x0000001726267c20 */ /* 0x000fc80008400000 */
[----:B------:R-:W-:-:S05]  /*f5a0*/  FFMA R4, R4, UR22, R38 ;  /* 0x0000001604047c23 */ /* 0x000fca0008000026 */
[----:B------:R-:W-:-:S05]  /*f5b0*/  F2FP.SATFINITE.E4M3.F32.PACK_AB_MERGE_C R4, RZ, R4, RZ ;  /* 0x00000004ff04723e */ /* 0x000fca00048070ff */
[----:B------:R2:W-:Y:S01]  /*f5c0*/  @!P1 STG.E.U8 desc[UR20][R2.64], R4 ;  /* 0x0000000402009986 */ /* 0x0005e2000c101114 */
[----:B------:R-:W-:Y:S02]  /*f5d0*/  ISETP.LT.OR P1, PT, R0, 0x2, !P0 ;  /* 0x000000020000780c */ /* 0x000fe40004721670 */
[----:B--2---:R-:W-:-:S11]  /*f5e0*/  PRMT R4, RZ, 0x7610, R4 ;  /* 0x00007610ff047816 */ /* 0x004fd60000000004 */
[----:B------:R-:W-:Y:S05]  /*f5f0*/  @P1 BRA `(.L_x_43) ;  /* 0x0000000000041947 */ /* 0x000fea0003800000 */
[----:B------:R2:W5:Y:S02]  /*f600*/  LDG.E.U8 R4, desc[UR20][R30.64+0x1] ;  /* 0x000001141e047981 */ /* 0x000564000c1e1100 */
.L_x_43:
[----:B------:R-:W-:Y:S05]  /*f610*/  BSYNC B1 ;  /* 0x0000000000017941 */ /* 0x000fea0003800000 */
.L_x_42:
        /* <DEDUP_REMOVED lines=8> */
[----:B------:R-:W-:-:S05]  /*f6a0*/  IADD3 R4, P1, R33, 0x8, RZ ;  /* 0x0000000821047810 */ /* 0x000fca0007f3e0ff */
[----:B----4-:R-:W-:-:S04]  /*f6b0*/  IMAD.X R5, RZ, RZ, R35, P1 ;  /* 0x000000ffff057224 */ /* 0x010fc800008e0623 */
[----:B------:R-:W-:-:S04]  /*f6c0*/  IMAD R5, R5, UR6, RZ ;  /* 0x0000000605057c24 */ /* 0x000fc8000f8e02ff */
[C---:B------:R-:W-:Y:S02]  /*f6d0*/  IMAD R38, R4.reuse, UR7, R5 ;  /* 0x0000000704267c24 */ /* 0x040fe4000f8e0205 */
[----:B------:R-:W-:-:S03]  /*f6e0*/  IMAD.WIDE.U32 R4, R4, UR6, R36 ;  /* 0x0000000604047c25 */ /* 0x000fc6000f8e0024 */
[----:B------:R-:W-:-:S04]  /*f6f0*/  IADD3 R4, P1, R4, UR10, RZ ;  /* 0x0000000a04047c10 */ /* 0x000fc8000ff3e0ff */
[--C-:B------:R-:W-:Y:S02]  /*f700*/  IADD3.X R5, R5, UR11, R38.reuse, P1, !PT ;  /* 0x0000000b05057c10 */ /* 0x100fe40008ffe426 */
[----:B------:R-:W-:Y:S02]  /*f710*/  ISETP.GE.AND P1, PT, R32, 0x9, PT ;  /* 0x000000092000780c */ /* 0x000fe40003f26270 */
[----:B------:R-:W-:Y:S02]  /*f720*/  PRMT R38, RZ, 0x7610, R38 ;  /* 0x00007610ff267816 */ /* 0x000fe40000000026 */
[----:B------:R-:W-:-:S13]  /*f730*/  ISETP.LT.OR P2, PT, R0, 0x1, !P1 ;  /* 0x000000010000780c */ /* 0x000fda0004f41670 */
[----:B------:R-:W-:Y:S05]  /*f740*/  @P2 BRA `(.L_x_45) ;  /* 0x0000000000042947 */ /* 0x000fea0003800000 */
[----:B------:R4:W5:Y:S02]  /*f750*/  LDG.E.U8 R38, desc[UR20][R4.64] ;  /* 0x0000001404267981 */ /* 0x000964000c1e1100 */
.L_x_45:
[----:B------:R-:W-:Y:S05]  /*f760*/  BSYNC B1 ;  /* 0x0000000000017941 */ /* 0x000fea0003800000 */
.L_x_44:
        /* <DEDUP_REMOVED lines=9> */
[----:B0-----:R-:W-:-:S11]  /*f800*/  PRMT R6, RZ, 0x7610, R6 ;  /* 0x00007610ff067816 */ /* 0x001fd60000000006 */
[----:B------:R-:W-:Y:S05]  /*f810*/  @P2 BRA `(.L_x_47) ;  /* 0x0000000000042947 */ /* 0x000fea0003800000 */
[----:B------:R0:W5:Y:S02]  /*f820*/  LDG.E.U8 R6, desc[UR20][R4.64+0x1] ;  /* 0x0000011404067981 */ /* 0x000164000c1e1100 */
.L_x_47:
[----:B------:R-:W-:Y:S05]  /*f830*/  BSYNC B1 ;  /* 0x0000000000017941 */ /* 0x000fea0003800000 */
.L_x_46:
[----:B-----5:R-:W-:Y:S01]  /*f840*/  LOP3.LUT R6, R6, 0xff, RZ, 0xc0, !PT ;  /* 0x000000ff06067812 */ /* 0x020fe200078ec0ff */
[----:B------:R-:W-:Y:S01]  /*f850*/  BSSY B1, `(.L_x_48) ;  /* 0x000000b000017945 */ /* 0x000fe20003800000 */
[----:B------:R-:W-:Y:S02]  /*f860*/  ISETP.LT.OR P3, PT, R0, 0x9, !P0 ;  /* 0x000000090000780c */ /* 0x000fe40004761670 */
[----:B------:R-:W-:-:S05]  /*f870*/  F2FP.F16.E4M3.UNPACK_B R6, R6 ;  /* 0x00000006ff06723e */ /* 0x000fca00020006ff */
[----:B------:R-:W-:-:S05]  /*f880*/  HADD2.F32 R6, -RZ, R6.H0_H0 ;  /* 0x20000006ff067230 */ /* 0x000fca0000004100 */
[----:B------:R-:W-:-:S04]  /*f890*/  FMUL R6, R6, UR23 ;  /* 0x0000001706067c20 */ /* 0x000fc80008400000 */
[--C-:B------:R-:W-:Y:S01]  /*f8a0*/  FFMA R7, R7, UR22, R6.reuse ;  /* 0x0000001607077c23 */ /* 0x100fe20008000006 */
[----:B------:R-:W-:-:S04]  /*f8b0*/  PRMT R6, RZ, 0x7610, R6 ;  /* 0x00007610ff067816 */ /* 0x000fc80000000006 */
[----:B------:R-:W-:-:S05]  /*f8c0*/  F2FP.SATFINITE.E4M3.F32.PACK_AB_MERGE_C R7, RZ, R7, RZ ;  /* 0x00000007ff07723e */ /* 0x000fca00048070ff */
[----:B------:R0:W-:Y:S01]  /*f8d0*/  @!P2 STG.E.U8 desc[UR20][R24.64+0x1], R7 ;  /* 0x000001071800a986 */ /* 0x0001e2000c101114 */
[----:B------:R-:W-:Y:S05]  /*f8e0*/  @P3 BRA `(.L_x_49) ;  /* 0x0000000000043947 */ /* 0x000fea0003800000 */
[----:B------:R0:W5:Y:S02]  /*f8f0*/  LDG.E.U8 R6, desc[UR20][R30.64+0x8] ;  /* 0x000008141e067981 */ /* 0x000164000c1e1100 */
.L_x_49:
[----:B------:R-:W-:Y:S05]  /*f900*/  BSYNC B1 ;  /* 0x0000000000017941 */ /* 0x000fea0003800000 */
.L_x_48:
        /* <DEDUP_REMOVED lines=12> */
.L_x_51:
[----:B------:R-:W-:Y:S05]  /*f9d0*/  BSYNC B1 ;  /* 0x0000000000017941 */ /* 0x000fea0003800000 */
.L_x_50:
        /* <DEDUP_REMOVED lines=12> */
.L_x_53:
[----:B------:R-:W-:Y:S05]  /*faa0*/  BSYNC B1 ;  /* 0x0000000000017941 */ /* 0x000fea0003800000 */
.L_x_52:
        /* <DEDUP_REMOVED lines=12> */
.L_x_55:
[----:B------:R-:W-:Y:S05]  /*fb70*/  BSYNC B1 ;  /* 0x0000000000017941 */ /* 0x000fea0003800000 */
.L_x_54:
        /* <DEDUP_REMOVED lines=12> */
.L_x_57:
[----:B------:R-:W-:Y:S05]  /*fc40*/  BSYNC B1 ;  /* 0x0000000000017941 */ /* 0x000fea0003800000 */
.L_x_56:
        /* <DEDUP_REMOVED lines=12> */
.L_x_59:
[----:B------:R-:W-:Y:S05]  /*fd10*/  BSYNC B1 ;  /* 0x0000000000017941 */ /* 0x000fea0003800000 */
.L_x_58:
        /* <DEDUP_REMOVED lines=12> */
.L_x_61:
[----:B------:R-:W-:Y:S05]  /*fde0*/  BSYNC B1 ;  /* 0x0000000000017941 */ /* 0x000fea0003800000 */
.L_x_60:
        /* <DEDUP_REMOVED lines=12> */
.L_x_63:
[----:B------:R-:W-:Y:S05]  /*feb0*/  BSYNC B1 ;  /* 0x0000000000017941 */ /* 0x000fea0003800000 */
.L_x_62:
        /* <DEDUP_REMOVED lines=12> */
.L_x_65:
[----:B------:R-:W-:Y:S05]  /*ff80*/  BSYNC B1 ;  /* 0x0000000000017941 */ /* 0x000fea0003800000 */
.L_x_64:
        /* <DEDUP_REMOVED lines=12> */
.L_x_67:
[----:B------:R-:W-:Y:S05]  /*10050*/  BSYNC B1 ;  /* 0x0000000000017941 */ /* 0x000fea0003800000 */
.L_x_66:
        /* <DEDUP_REMOVED lines=12> */
.L_x_69:
[----:B------:R-:W-:Y:S05]  /*10120*/  BSYNC B1 ;  /* 0x0000000000017941 */ /* 0x000fea0003800000 */
.L_x_68:
        /* <DEDUP_REMOVED lines=12> */
.L_x_71:
[----:B------:R-:W-:Y:S05]  /*101f0*/  BSYNC B1 ;  /* 0x0000000000017941 */ /* 0x000fea0003800000 */
.L_x_70:
        /* <DEDUP_REMOVED lines=12> */
.L_x_73:
[----:B------:R-:W-:Y:S05]  /*102c0*/  BSYNC B1 ;  /* 0x0000000000017941 */ /* 0x000fea0003800000 */
.L_x_72:
        /* <DEDUP_REMOVED lines=12> */
.L_x_75:
[----:B------:R-:W-:Y:S05]  /*10390*/  BSYNC B1 ;  /* 0x0000000000017941 */ /* 0x000fea0003800000 */
.L_x_74:
        /* <DEDUP_REMOVED lines=12> */
.L_x_77:
[----:B------:R-:W-:Y:S05]  /*10460*/  BSYNC B1 ;  /* 0x0000000000017941 */ /* 0x000fea0003800000 */
.L_x_76:
        /* <DEDUP_REMOVED lines=12> */
.L_x_79:
[----:B------:R-:W-:Y:S05]  /*10530*/  BSYNC B1 ;  /* 0x0000000000017941 */ /* 0x000fea0003800000 */
.L_x_78:
        /* <DEDUP_REMOVED lines=12> */
.L_x_81:
[----:B------:R-:W-:Y:S05]  /*10600*/  BSYNC B1 ;  /* 0x0000000000017941 */ /* 0x000fea0003800000 */
.L_x_80:
        /* <DEDUP_REMOVED lines=12> */
.L_x_83:
[----:B------:R-:W-:Y:S05]  /*106d0*/  BSYNC B1 ;  /* 0x0000000000017941 */ /* 0x000fea0003800000 */
.L_x_82:
        /* <DEDUP_REMOVED lines=12> */
.L_x_85:
[----:B------:R-:W-:Y:S05]  /*107a0*/  BSYNC B1 ;  /* 0x0000000000017941 */ /* 0x000fea0003800000 */
.L_x_84:
        /* <DEDUP_REMOVED lines=12> */
.L_x_87:
[----:B------:R-:W-:Y:S05]  /*10870*/  BSYNC B1 ;  /* 0x0000000000017941 */ /* 0x000fea0003800000 */
.L_x_86:
        /* <DEDUP_REMOVED lines=12> */
.L_x_89:
[----:B------:R-:W-:Y:S05]  /*10940*/  BSYNC B1 ;  /* 0x0000000000017941 */ /* 0x000fea0003800000 */
.L_x_88:
        /* <DEDUP_REMOVED lines=12> */
.L_x_91:
[----:B------:R-:W-:Y:S05]  /*10a10*/  BSYNC B1 ;  /* 0x0000000000017941 */ /* 0x000fea0003800000 */
.L_x_90:
        /* <DEDUP_REMOVED lines=12> */
.L_x_93:
[----:B------:R-:W-:Y:S05]  /*10ae0*/  BSYNC B1 ;  /* 0x0000000000017941 */ /* 0x000fea0003800000 */
.L_x_92:
        /* <DEDUP_REMOVED lines=12> */
.L_x_95:
[----:B------:R-:W-:Y:S05]  /*10bb0*/  BSYNC B1 ;  /* 0x0000000000017941 */ /* 0x000fea0003800000 */
.L_x_94:
        /* <DEDUP_REMOVED lines=12> */
.L_x_97:
[----:B------:R-:W-:Y:S05]  /*10c80*/  BSYNC B1 ;  /* 0x0000000000017941 */ /* 0x000fea0003800000 */
.L_x_96:
        /* <DEDUP_REMOVED lines=12> */
.L_x_99:
[----:B------:R-:W-:Y:S05]  /*10d50*/  BSYNC B1 ;  /* 0x0000000000017941 */ /* 0x000fea0003800000 */
.L_x_98:
        /* <DEDUP_REMOVED lines=12> */
.L_x_101:
[----:B------:R-:W-:Y:S05]  /*10e20*/  BSYNC B1 ;  /* 0x0000000000017941 */ /* 0x000fea0003800000 */
.L_x_100:
        /* <DEDUP_REMOVED lines=12> */
.L_x_103:
[----:B------:R-:W-:Y:S05]  /*10ef0*/  BSYNC B1 ;  /* 0x0000000000017941 */ /* 0x000fea0003800000 */
.L_x_102:
        /* <DEDUP_REMOVED lines=12> */
.L_x_105:
[----:B------:R-:W-:Y:S05]  /*10fc0*/  BSYNC B1 ;  /* 0x0000000000017941 */ /* 0x000fea0003800000 */
.L_x_104:
        /* <DEDUP_REMOVED lines=12> */
.L_x_107:
[----:B------:R-:W-:Y:S05]  /*11090*/  BSYNC B1 ;  /* 0x0000000000017941 */ /* 0x000fea0003800000 */
.L_x_106:
        /* <DEDUP_REMOVED lines=12> */
.L_x_109:
[----:B------:R-:W-:Y:S05]  /*11160*/  BSYNC B1 ;  /* 0x0000000000017941 */ /* 0x000fea0003800000 */
.L_x_108:
        /* <DEDUP_REMOVED lines=12> */
.L_x_111:
[----:B------:R-:W-:Y:S05]  /*11230*/  BSYNC B1 ;  /* 0x0000000000017941 */ /* 0x000fea0003800000 */
.L_x_110:
        /* <DEDUP_REMOVED lines=12> */
.L_x_113:
[----:B------:R-:W-:Y:S05]  /*11300*/  BSYNC B1 ;  /* 0x0000000000017941 */ /* 0x000fea0003800000 */
.L_x_112:
        /* <DEDUP_REMOVED lines=12> */
.L_x_115:
[----:B------:R-:W-:Y:S05]  /*113d0*/  BSYNC B1 ;  /* 0x0000000000017941 */ /* 0x000fea0003800000 */
.L_x_114:
        /* <DEDUP_REMOVED lines=12> */
.L_x_117:
[----:B------:R-:W-:Y:S05]  /*114a0*/  BSYNC B1 ;  /* 0x0000000000017941 */ /* 0x000fea0003800000 */
.L_x_116:
        /* <DEDUP_REMOVED lines=12> */
.L_x_119:
[----:B------:R-:W-:Y:S05]  /*11570*/  BSYNC B1 ;  /* 0x0000000000017941 */ /* 0x000fea0003800000 */
.L_x_118:
        /* <DEDUP_REMOVED lines=12> */
.L_x_121:
[----:B------:R-:W-:Y:S05]  /*11640*/  BSYNC B1 ;  /* 0x0000000000017941 */ /* 0x000fea0003800000 */
.L_x_120:
        /* <DEDUP_REMOVED lines=12> */
.L_x_123:
[----:B------:R-:W-:Y:S05]  /*11710*/  BSYNC B1 ;  /* 0x0000000000017941 */ /* 0x000fea0003800000 */
.L_x_122:
        /* <DEDUP_REMOVED lines=12> */
.L_x_125:
[----:B------:R-:W-:Y:S05]  /*117e0*/  BSYNC B1 ;  /* 0x0000000000017941 */ /* 0x000fea0003800000 */
.L_x_124:
[----:B-----5:R-:W-:Y:S01]  /*117f0*/  LOP3.LUT R6, R6, 0xff, RZ, 0xc0, !PT ;  /* 0x000000ff06067812 */ /* 0x020fe200078ec0ff */
[----:B------:R-:W-:Y:S01]  /*11800*/  BSSY B1, `(.L_x_126) ;  /* 0x000000b000017945 */ /* 0x000fe20003800000 */
[----:B------:R-:W-:Y:S02]  /*11810*/  ISETP.LT.OR P2, PT, R0, 0x52, !P1 ;  /* 0x000000520000780c */ /* 0x000fe40004f41670 */
[----:B------:R-:W-:-:S05]  /*11820*/  F2FP.F16.E4M3.UNPACK_B R6, R6 ;  /* 0x00000006ff06723e */ /* 0x000fca00020006ff */
[----:B------:R-:W-:-:S05]  /*11830*/  HADD2.F32 R6, -RZ, R6.H0_H0 ;  /* 0x20000006ff067230 */ /* 0x000fca0000004100 */
[----:B------:R-:W-:-:S04]  /*11840*/  FMUL R6, R6, UR23 ;  /* 0x0000001706067c20 */ /* 0x000fc80008400000 */
[----:B------:R-:W-:-:S05]  /*11850*/  FFMA R6, R174, UR22, R6 ;  /* 0x00000016ae067c23 */ /* 0x000fca0008000006 */
[----:B0-----:R-:W-:Y:S02]  /*11860*/  F2FP.SATFINITE.E4M3.F32.PACK_AB_MERGE_C R7, RZ, R6, RZ ;  /* 0x00000006ff07723e */ /* 0x001fe400048070ff */
[----:B------:R-:W-:-:S03]  /*11870*/  PRMT R6, RZ, 0x7610, R6 ;  /* 0x00007610ff067816 */ /* 0x000fc60000000006 */
[----:B------:R0:W-:Y:S01]  /*11880*/  @!P3 STG.E.U8 desc[UR20][R24.64+0x50], R7 ;  /* 0x000050071800b986 */ /* 0x0001e2000c101114 */
[----:B------:R-:W-:Y:S05]  /*11890*/  @P2 BRA `(.L_x_127) ;  /* 0x0000000000042947 */ /* 0x000fea0003800000 */
[----:B------:R0:W5:Y:S02]  /*118a0*/  LDG.E.U8 R6, desc[UR20][R4.64+0x51] ;  /* 0x0000511404067981 */ /* 0x000164000c1e1100 */
.L_x_127:
[----:B------:R-:W-:Y:S05]  /*118b0*/  BSYNC B1 ;  /* 0x0000000000017941 */ /* 0x000fea0003800000 */
.L_x_126:
        /* <DEDUP_REMOVED lines=12> */
.L_x_129:
[----:B------:R-:W-:Y:S05]  /*11980*/  BSYNC B1 ;  /* 0x0000000000017941 */ /* 0x000fea0003800000 */
.L_x_128:
        /* <DEDUP_REMOVED lines=12> */
.L_x_131:
[----:B------:R-:W-:Y:S05]  /*11a50*/  BSYNC B1 ;  /* 0x0000000000017941 */ /* 0x000fea0003800000 */
.L_x_130:
        /* <DEDUP_REMOVED lines=12> */
.L_x_133:
[----:B------:R-:W-:Y:S05]  /*11b20*/  BSYNC B1 ;  /* 0x0000000000017941 */ /* 0x000fea0003800000 */
.L_x_132:
[----:B-----5:R-:W-:Y:S01]  /*11b30*/  LOP3.LUT R6, R6, 0xff, RZ, 0xc0, !PT ;  /* 0x000000ff06067812 */ /* 0x020fe200078ec0ff */
[----:B------:R-:W-:Y:S01]  /*11b40*/  BSSY B1, `(.L_x_134) ;  /* 0x000000b000017945 */ /* 0x000fe20003800000 */
[----:B------:R-:W-:Y:S02]  /*11b50*/  ISETP.LT.OR P2, PT, R0, 0x5a, !P1 ;  /* 0x0000005a0000780c */ /* 0x000fe40004f41670 */
[----:B------:R-:W-:-:S05]  /*11b60*/  F2FP.F16.E4M3.UNPACK_B R6, R6 ;  /* 0x00000006ff06723e */ /* 0x000fca00020006ff */
[----:B------:R-:W-:-:S05]  /*11b70*/  HADD2.F32 R6, -RZ, R6.H0_H0 ;  /* 0x20000006ff067230 */ /* 0x000fca0000004100 */
[----:B0-----:R-:W-:Y:S01]  /*11b80*/  FMUL R7, R6, UR23 ;  /* 0x0000001706077c20 */ /* 0x001fe20008400000 */
[----:B------:R-:W-:-:S03]  /*11b90*/  PRMT R6, RZ, 0x7610, R6 ;  /* 0x00007610ff067816 */ /* 0x000fc60000000006 */
[----:B------:R-:W-:-:S05]  /*11ba0*/  FFMA R7, R178, UR22, R7 ;  /* 0x00000016b2077c23 */ /* 0x000fca0008000007 */
[----:B------:R-:W-:-:S05]  /*11bb0*/  F2FP.SATFINITE.E4M3.F32.PACK_AB_MERGE_C R7, RZ, R7, RZ ;  /* 0x00000007ff07723e */ /* 0x000fca00048070ff */
[----:B------:R0:W-:Y:S01]  /*11bc0*/  @!P3 STG.E.U8 desc[UR20][R24.64+0x58], R7 ;  /* 0x000058071800b986 */ /* 0x0001e2000c101114 */
[----:B------:R-:W-:Y:S05]  /*11bd0*/  @P2 BRA `(.L_x_135) ;  /* 0x0000000000042947 */ /* 0x000fea0003800000 */
[----:B------:R0:W5:Y:S02]  /*11be0*/  LDG.E.U8 R6, desc[UR20][R4.64+0x59] ;  /* 0x0000591404067981 */ /* 0x000164000c1e1100 */
.L_x_135:
[----:B------:R-:W-:Y:S05]  /*11bf0*/  BSYNC B1 ;  /* 0x0000000000017941 */ /* 0x000fea0003800000 */
.L_x_134:
        /* <DEDUP_REMOVED lines=12> */
.L_x_137:
[----:B------:R-:W-:Y:S05]  /*11cc0*/  BSYNC B1 ;  /* 0x0000000000017941 */ /* 0x000fea0003800000 */
.L_x_136:
        /* <DEDUP_REMOVED lines=12> */
.L_x_139:
[----:B------:R-:W-:Y:S05]  /*11d90*/  BSYNC B1 ;  /* 0x0000000000017941 */ /* 0x000fea0003800000 */
.L_x_138:
        /* <DEDUP_REMOVED lines=12> */
.L_x_141:
[----:B------:R-:W-:Y:S05]  /*11e60*/  BSYNC B1 ;  /* 0x0000000000017941 */ /* 0x000fea0003800000 */
.L_x_140:
        /* <DEDUP_REMOVED lines=12> */
.L_x_143:
[----:B------:R-:W-:Y:S05]  /*11f30*/  BSYNC B1 ;  /* 0x0000000000017941 */ /* 0x000fea0003800000 */
.L_x_142:
        /* <DEDUP_REMOVED lines=12> */
.L_x_145:
[----:B------:R-:W-:Y:S05]  /*12000*/  BSYNC B1 ;  /* 0x0000000000017941 */ /* 0x000fea0003800000 */
.L_x_144:
        /* <DEDUP_REMOVED lines=12> */
.L_x_147:
[----:B------:R-:W-:Y:S05]  /*120d0*/  BSYNC B1 ;  /* 0x0000000000017941 */ /* 0x000fea0003800000 */
.L_x_146:
        /* <DEDUP_REMOVED lines=12> */
.L_x_149:
[----:B------:R-:W-:Y:S05]  /*121a0*/  BSYNC B1 ;  /* 0x0000000000017941 */ /* 0x000fea0003800000 */
.L_x_148:
        /* <DEDUP_REMOVED lines=12> */
.L_x_151:
[----:B------:R-:W-:Y:S05]  /*12270*/  BSYNC B1 ;  /* 0x0000000000017941 */ /* 0x000fea0003800000 */
.L_x_150:
        /* <DEDUP_REMOVED lines=12> */
.L_x_153:
[----:B------:R-:W-:Y:S05]  /*12340*/  BSYNC B1 ;  /* 0x0000000000017941 */ /* 0x000fea0003800000 */
.L_x_152:
        /* <DEDUP_REMOVED lines=12> */
.L_x_155:
[----:B------:R-:W-:Y:S05]  /*12410*/  BSYNC B1 ;  /* 0x0000000000017941 */ /* 0x000fea0003800000 */
.L_x_154:
        /* <DEDUP_REMOVED lines=12> */
.L_x_157:
[----:B------:R-:W-:Y:S05]  /*124e0*/  BSYNC B1 ;  /* 0x0000000000017941 */ /* 0x000fea0003800000 */
.L_x_156:
        /* <DEDUP_REMOVED lines=12> */
.L_x_159:
[----:B------:R-:W-:Y:S05]  /*125b0*/  BSYNC B1 ;  /* 0x0000000000017941 */ /* 0x000fea0003800000 */
.L_x_158:
        /* <DEDUP_REMOVED lines=12> */
.L_x_161:
[----:B------:R-:W-:Y:S05]  /*12680*/  BSYNC B1 ;  /* 0x0000000000017941 */ /* 0x000fea0003800000 */
.L_x_160:
        /* <DEDUP_REMOVED lines=12> */
.L_x_163:
[----:B------:R-:W-:Y:S05]  /*12750*/  BSYNC B1 ;  /* 0x0000000000017941 */ /* 0x000fea0003800000 */
.L_x_162:
        /* <DEDUP_REMOVED lines=12> */
.L_x_165:
[----:B------:R-:W-:Y:S05]  /*12820*/  BSYNC B1 ;  /* 0x0000000000017941 */ /* 0x000fea0003800000 */
.L_x_164:
        /* <DEDUP_REMOVED lines=12> */
.L_x_167:
[----:B------:R-:W-:Y:S05]  /*128f0*/  BSYNC B1 ;  /* 0x0000000000017941 */ /* 0x000fea0003800000 */
.L_x_166:
        /* <DEDUP_REMOVED lines=12> */
.L_x_169:
[----:B------:R-:W-:Y:S05]  /*129c0*/  BSYNC B1 ;  /* 0x0000000000017941 */ /* 0x000fea0003800000 */
.L_x_168:
        /* <DEDUP_REMOVED lines=12> */
.L_x_171:
[----:B------:R-:W-:Y:S05]  /*12a90*/  BSYNC B1 ;  /* 0x0000000000017941 */ /* 0x000fea0003800000 */
.L_x_170:
        /* <DEDUP_REMOVED lines=12> */
.L_x_173:
[----:B------:R-:W-:Y:S05]  /*12b60*/  BSYNC B1 ;  /* 0x0000000000017941 */ /* 0x000fea0003800000 */
.L_x_172:
        /* <DEDUP_REMOVED lines=12> */
.L_x_175:
[----:B------:R-:W-:Y:S05]  /*12c30*/  BSYNC B1 ;  /* 0x0000000000017941 */ /* 0x000fea0003800000 */
.L_x_174:
        /* <DEDUP_REMOVED lines=12> */
.L_x_177:
[----:B------:R-:W-:Y:S05]  /*12d00*/  BSYNC B1 ;  /* 0x0000000000017941 */ /* 0x000fea0003800000 */
.L_x_176:
        /* <DEDUP_REMOVED lines=12> */
.L_x_179:
[----:B------:R-:W-:Y:S05]  /*12dd0*/  BSYNC B1 ;  /* 0x0000000000017941 */ /* 0x000fea0003800000 */
.L_x_178:
        /* <DEDUP_REMOVED lines=12> */
.L_x_181:
[----:B------:R-:W-:Y:S05]  /*12ea0*/  BSYNC B1 ;  /* 0x0000000000017941 */ /* 0x000fea0003800000 */
.L_x_180:
        /* <DEDUP_REMOVED lines=12> */
.L_x_183:
[----:B------:R-:W-:Y:S05]  /*12f70*/  BSYNC B1 ;  /* 0x0000000000017941 */ /* 0x000fea0003800000 */
.L_x_182:
        /* <DEDUP_REMOVED lines=12> */
.L_x_185:
[----:B------:R-:W-:Y:S05]  /*13040*/  BSYNC B1 ;  /* 0x0000000000017941 */ /* 0x000fea0003800000 */
.L_x_184:
        /* <DEDUP_REMOVED lines=12> */
.L_x_187:
[----:B------:R-:W-:Y:S05]  /*13110*/  BSYNC B1 ;  /* 0x0000000000017941 */ /* 0x000fea0003800000 */
.L_x_186:
        /* <DEDUP_REMOVED lines=12> */
.L_x_189:
[----:B------:R-:W-:Y:S05]  /*131e0*/  BSYNC B1 ;  /* 0x0000000000017941 */ /* 0x000fea0003800000 */
.L_x_188:
        /* <DEDUP_REMOVED lines=12> */
.L_x_191:
[----:B------:R-:W-:Y:S05]  /*132b0*/  BSYNC B1 ;  /* 0x0000000000017941 */ /* 0x000fea0003800000 */
.L_x_190:
        /* <DEDUP_REMOVED lines=12> */
.L_x_193:
[----:B------:R-:W-:Y:S05]  /*13380*/  BSYNC B1 ;  /* 0x0000000000017941 */ /* 0x000fea0003800000 */
.L_x_192:
        /* <DEDUP_REMOVED lines=12> */
.L_x_195:
[----:B------:R-:W-:Y:S05]  /*13450*/  BSYNC B1 ;  /* 0x0000000000017941 */ /* 0x000fea0003800000 */
.L_x_194:
        /* <DEDUP_REMOVED lines=12> */
.L_x_197:
[----:B------:R-:W-:Y:S05]  /*13520*/  BSYNC B1 ;  /* 0x0000000000017941 */ /* 0x000fea0003800000 */
.L_x_196:
        /* <DEDUP_REMOVED lines=12> */
.L_x_199:
[----:B------:R-:W-:Y:S05]  /*135f0*/  BSYNC B1 ;  /* 0x0000000000017941 */ /* 0x000fea0003800000 */
.L_x_198:
        /* <DEDUP_REMOVED lines=12> */
.L_x_201:
[----:B------:R-:W-:Y:S05]  /*136c0*/  BSYNC B1 ;  /* 0x0000000000017941 */ /* 0x000fea0003800000 */
.L_x_200:
        /* <DEDUP_REMOVED lines=12> */
.L_x_203:
[----:B------:R-:W-:Y:S05]  /*13790*/  BSYNC B1 ;  /* 0x0000000000017941 */ /* 0x000fea0003800000 */
.L_x_202:
        /* <DEDUP_REMOVED lines=12> */
.L_x_205:
[----:B------:R-:W-:Y:S05]  /*13860*/  BSYNC B1 ;  /* 0x0000000000017941 */ /* 0x000fea0003800000 */
.L_x_204:
        /* <DEDUP_REMOVED lines=12> */
.L_x_207:
[----:B------:R-:W-:Y:S05]  /*13930*/  BSYNC B1 ;  /* 0x0000000000017941 */ /* 0x000fea0003800000 */
.L_x_206:
        /* <DEDUP_REMOVED lines=12> */
.L_x_209:
[----:B------:R-:W-:Y:S05]  /*13a00*/  BSYNC B1 ;  /* 0x0000000000017941 */ /* 0x000fea0003800000 */
.L_x_208:
        /* <DEDUP_REMOVED lines=12> */
.L_x_211:
[----:B------:R-:W-:Y:S05]  /*13ad0*/  BSYNC B1 ;  /* 0x0000000000017941 */ /* 0x000fea0003800000 */
.L_x_210:
        /* <DEDUP_REMOVED lines=12> */
.L_x_213:
[----:B------:R-:W-:Y:S05]  /*13ba0*/  BSYNC B1 ;  /* 0x0000000000017941 */ /* 0x000fea0003800000 */
.L_x_212:
        /* <DEDUP_REMOVED lines=12> */
.L_x_215:
[----:B------:R-:W-:Y:S05]  /*13c70*/  BSYNC B1 ;  /* 0x0000000000017941 */ /* 0x000fea0003800000 */
.L_x_214:
        /* <DEDUP_REMOVED lines=12> */
.L_x_217:
[----:B------:R-:W-:Y:S05]  /*13d40*/  BSYNC B1 ;  /* 0x0000000000017941 */ /* 0x000fea0003800000 */
.L_x_216:
        /* <DEDUP_REMOVED lines=12> */
.L_x_219:
[----:B------:R-:W-:Y:S05]  /*13e10*/  BSYNC B1 ;  /* 0x0000000000017941 */ /* 0x000fea0003800000 */
.L_x_218:
        /* <DEDUP_REMOVED lines=12> */
.L_x_221:
[----:B------:R-:W-:Y:S05]  /*13ee0*/  BSYNC B1 ;  /* 0x0000000000017941 */ /* 0x000fea0003800000 */
.L_x_220:
        /* <DEDUP_REMOVED lines=12> */
.L_x_223:
[----:B------:R-:W-:Y:S05]  /*13fb0*/  BSYNC B1 ;  /* 0x0000000000017941 */ /* 0x000fea0003800000 */
.L_x_222:
        /* <DEDUP_REMOVED lines=12> */
.L_x_225:
[----:B------:R-:W-:Y:S05]  /*14080*/  BSYNC B1 ;  /* 0x0000000000017941 */ /* 0x000fea0003800000 */
.L_x_224:
        /* <DEDUP_REMOVED lines=12> */
.L_x_227:
[----:B------:R-:W-:Y:S05]  /*14150*/  BSYNC B1 ;  /* 0x0000000000017941 */ /* 0x000fea0003800000 */
.L_x_226:
        /* <DEDUP_REMOVED lines=12> */
.L_x_229:
[----:B------:R-:W-:Y:S05]  /*14220*/  BSYNC B1 ;  /* 0x0000000000017941 */ /* 0x000fea0003800000 */
.L_x_228:
        /* <DEDUP_REMOVED lines=12> */
.L_x_231:
[----:B------:R-:W-:Y:S05]  /*142f0*/  BSYNC B1 ;  /* 0x0000000000017941 */ /* 0x000fea0003800000 */
.L_x_230:
        /* <DEDUP_REMOVED lines=12> */
.L_x_233:
[----:B------:R-:W-:Y:S05]  /*143c0*/  BSYNC B1 ;  /* 0x0000000000017941 */ /* 0x000fea0003800000 */
.L_x_232:
        /* <DEDUP_REMOVED lines=12> */
.L_x_235:
[----:B------:R-:W-:Y:S05]  /*14490*/  BSYNC B1 ;  /* 0x0000000000017941 */ /* 0x000fea0003800000 */
.L_x_234:
        /* <DEDUP_REMOVED lines=12> */
.L_x_237:
[----:B------:R-:W-:Y:S05]  /*14560*/  BSYNC B1 ;  /* 0x0000000000017941 */ /* 0x000fea0003800000 */
.L_x_236:
        /* <DEDUP_REMOVED lines=12> */
.L_x_239:
[----:B------:R-:W-:Y:S05]  /*14630*/  BSYNC B1 ;  /* 0x0000000000017941 */ /* 0x000fea0003800000 */
.L_x_238:
        /* <DEDUP_REMOVED lines=12> */
.L_x_241:
[----:B------:R-:W-:Y:S05]  /*14700*/  BSYNC B1 ;  /* 0x0000000000017941 */ /* 0x000fea0003800000 */
.L_x_240:
        /* <DEDUP_REMOVED lines=12> */
.L_x_243:
[----:B------:R-:W-:Y:S05]  /*147d0*/  BSYNC B1 ;  /* 0x0000000000017941 */ /* 0x000fea0003800000 */
.L_x_242:
        /* <DEDUP_REMOVED lines=12> */
.L_x_245:
[----:B------:R-:W-:Y:S05]  /*148a0*/  BSYNC B1 ;  /* 0x0000000000017941 */ /* 0x000fea0003800000 */
.L_x_244:
        /* <DEDUP_REMOVED lines=12> */
.L_x_247:
[----:B------:R-:W-:Y:S05]  /*14970*/  BSYNC B1 ;  /* 0x0000000000017941 */ /* 0x000fea0003800000 */
.L_x_246:
        /* <DEDUP_REMOVED lines=12> */
.L_x_249:
[----:B------:R-:W-:Y:S05]  /*14a40*/  BSYNC B1 ;  /* 0x0000000000017941 */ /* 0x000fea0003800000 */
.L_x_248:
        /* <DEDUP_REMOVED lines=12> */
.L_x_251:
[----:B------:R-:W-:Y:S05]  /*14b10*/  BSYNC B1 ;  /* 0x0000000000017941 */ /* 0x000fea0003800000 */
.L_x_250:
        /* <DEDUP_REMOVED lines=12> */
.L_x_253:
[----:B------:R-:W-:Y:S05]  /*14be0*/  BSYNC B1 ;  /* 0x0000000000017941 */ /* 0x000fea0003800000 */
.L_x_252:
[----:B0-----:R-:W2:Y:S01]  /*14bf0*/  LDL.LU R7, [R1+0x200] ;  /* 0x0002000001077983 */ /* 0x001ea20000300800 */
[----:B-----5:R-:W-:Y:S01]  /*14c00*/  LOP3.LUT R6, R6, 0xff, RZ, 0xc0, !PT ;  /* 0x000000ff06067812 */ /* 0x020fe200078ec0ff */
[----:B------:R-:W-:Y:S01]  /*14c10*/  BSSY B1, `(.L_x_254) ;  /* 0x000000b000017945 */ /* 0x000fe20003800000 */
[----:B------:R-:W-:Y:S02]  /*14c20*/  ISETP.LT.OR P2, PT, R0, 0xd2, !P1 ;  /* 0x000000d20000780c */ /* 0x000fe40004f41670 */
[----:B------:R-:W-:-:S05]  /*14c30*/  F2FP.F16.E4M3.UNPACK_B R6, R6 ;  /* 0x00000006ff06723e */ /* 0x000fca00020006ff */
[----:B------:R-:W-:-:S05]  /*14c40*/  HADD2.F32 R6, -RZ, R6.H0_H0 ;  /* 0x20000006ff067230 */ /* 0x000fca0000004100 */
[----:B------:R-:W-:-:S04]  /*14c50*/  FMUL R6, R6, UR23 ;  /* 0x0000001706067c20 */ /* 0x000fc80008400000 */
[----:B--2---:R-:W-:-:S05]  /*14c60*/  FFMA R6, R7, UR22, R6 ;  /* 0x0000001607067c23 */ /* 0x004fca0008000006 */
[----:B------:R-:W-:Y:S02]  /*14c70*/  F2FP.SATFINITE.E4M3.F32.PACK_AB_MERGE_C R7, RZ, R6, RZ ;  /* 0x00000006ff07723e */ /* 0x000fe400048070ff */
[----:B------:R-:W-:-:S03]  /*14c80*/  PRMT R6, RZ, 0x7610, R6 ;  /* 0x00007610ff067816 */ /* 0x000fc60000000006 */
[----:B------:R0:W-:Y:S01]  /*14c90*/  @!P3 STG.E.U8 desc[UR20][R24.64+0xd0], R7 ;  /* 0x0000d0071800b986 */ /* 0x0001e2000c101114 */
[----:B------:R-:W-:Y:S05]  /*14ca0*/  @P2 BRA `(.L_x_255) ;  /* 0x0000000000042947 */ /* 0x000fea0003800000 */
[----:B------:R2:W5:Y:S02]  /*14cb0*/  LDG.E.U8 R6, desc[UR20][R4.64+0xd1] ;  /* 0x0000d11404067981 */ /* 0x000564000c1e1100 */
.L_x_255:
[----:B------:R-:W-:Y:S05]  /*14cc0*/  BSYNC B1 ;  /* 0x0000000000017941 */ /* 0x000fea0003800000 */
.L_x_254:
[----:B0-----:R-:W3:Y:S01]  /*14cd0*/  LDL.LU R7, [R1+0x204] ;  /* 0x0002040001077983 */ /* 0x001ee20000300800 */
[----:B-----5:R-:W-:Y:S01]  /*14ce0*/  LOP3.LUT R6, R6, 0xff, RZ, 0xc0, !PT ;  /* 0x000000ff06067812 */ /* 0x020fe200078ec0ff */
[----:B------:R-:W-:Y:S01]  /*14cf0*/  BSSY B1, `(.L_x_256) ;  /* 0x000000b000017945 */ /* 0x000fe20003800000 */
[----:B------:R-:W-:Y:S02]  /*14d00*/  ISETP.LT.OR P3, PT, R0, 0xd9, !P0 ;  /* 0x000000d90000780c */ /* 0x000fe40004761670 */
[----:B------:R-:W-:-:S05]  /*14d10*/  F2FP.F16.E4M3.UNPACK_B R6, R6 ;  /* 0x00000006ff06723e */ /* 0x000fca00020006ff */
[----:B------:R-:W-:-:S05]  /*14d20*/  HADD2.F32 R6, -RZ, R6.H0_H0 ;  /* 0x20000006ff067230 */ /* 0x000fca0000004100 */
[----:B------:R-:W-:-:S04]  /*14d30*/  FMUL R6, R6, UR23 ;  /* 0x0000001706067c20 */ /* 0x000fc80008400000 */
[----:B---3--:R-:W-:-:S05]  /*14d40*/  FFMA R6, R7, UR22, R6 ;  /* 0x0000001607067c23 */ /* 0x008fca0008000006 */
[----:B------:R-:W-:Y:S02]  /*14d50*/  F2FP.SATFINITE.E4M3.F32.PACK_AB_MERGE_C R7, RZ, R6, RZ ;  /* 0x00000006ff07723e */ /* 0x000fe400048070ff */
[----:B------:R-:W-:-:S03]  /*14d60*/  PRMT R6, RZ, 0x7610, R6 ;  /* 0x00007610ff067816 */ /* 0x000fc60000000006 */
[----:B------:R0:W-:Y:S01]  /*14d70*/  @!P2 STG.E.U8 desc[UR20][R24.64+0xd1], R7 ;  /* 0x0000d1071800a986 */ /* 0x0001e2000c101114 */
[----:B------:R-:W-:Y:S05]  /*14d80*/  @P3 BRA `(.L_x_257) ;  /* 0x0000000000043947 */ /* 0x000fea0003800000 */
[----:B------:R3:W5:Y:S02]  /*14d90*/  LDG.E.U8 R6, desc[UR20][R30.64+0xd8] ;  /* 0x0000d8141e067981 */ /* 0x000764000c1e1100 */
.L_x_257:
[----:B------:R-:W-:Y:S05]  /*14da0*/  BSYNC B1 ;  /* 0x0000000000017941 */ /* 0x000fea0003800000 */
.L_x_256:
        /* <DEDUP_REMOVED lines=13> */
.L_x_259:
[----:B------:R-:W-:Y:S05]  /*14e80*/  BSYNC B1 ;  /* 0x0000000000017941 */ /* 0x000fea0003800000 */
.L_x_258:
        /* <DEDUP_REMOVED lines=13> */
.L_x_261:
[----:B------:R-:W-:Y:S05]  /*14f60*/  BSYNC B1 ;  /* 0x0000000000017941 */ /* 0x000fea0003800000 */
.L_x_260:
        /* <DEDUP_REMOVED lines=13> */
.L_x_263:
[----:B------:R-:W-:Y:S05]  /*15040*/  BSYNC B1 ;  /* 0x0000000000017941 */ /* 0x000fea0003800000 */
.L_x_262:
        /* <DEDUP_REMOVED lines=13> */
.L_x_265:
[----:B------:R-:W-:Y:S05]  /*15120*/  BSYNC B1 ;  /* 0x0000000000017941 */ /* 0x000fea0003800000 */
.L_x_264:
        /* <DEDUP_REMOVED lines=13> */
.L_x_267:
[----:B------:R-:W-:Y:S05]  /*15200*/  BSYNC B1 ;  /* 0x0000000000017941 */ /* 0x000fea0003800000 */
.L_x_266:
        /* <DEDUP_REMOVED lines=13> */
.L_x_269:
[----:B------:R-:W-:Y:S05]  /*152e0*/  BSYNC B1 ;  /* 0x0000000000017941 */ /* 0x000fea0003800000 */
.L_x_268:
        /* <DEDUP_REMOVED lines=13> */
.L_x_271:
[----:B------:R-:W-:Y:S05]  /*153c0*/  BSYNC B1 ;  /* 0x0000000000017941 */ /* 0x000fea0003800000 */
.L_x_270:
        /* <DEDUP_REMOVED lines=13> */
.L_x_273:
[----:B------:R-:W-:Y:S05]  /*154a0*/  BSYNC B1 ;  /* 0x0000000000017941 */ /* 0x000fea0003800000 */
.L_x_272:
        /* <DEDUP_REMOVED lines=13> */
.L_x_275:
[----:B------:R-:W-:Y:S05]  /*15580*/  BSYNC B1 ;  /* 0x0000000000017941 */ /* 0x000fea0003800000 */
.L_x_274:
        /* <DEDUP_REMOVED lines=13> */
.L_x_277:
[----:B------:R-:W-:Y:S05]  /*15660*/  BSYNC B1 ;  /* 0x0000000000017941 */ /* 0x000fea0003800000 */
.L_x_276:
        /* <DEDUP_REMOVED lines=13> */
.L_x_279:
[----:B------:R-:W-:Y:S05]  /*15740*/  BSYNC B1 ;  /* 0x0000000000017941 */ /* 0x000fea0003800000 */
.L_x_278:
        /* <DEDUP_REMOVED lines=13> */
.L_x_281:
[----:B------:R-:W-:Y:S05]  /*15820*/  BSYNC B1 ;  /* 0x0000000000017941 */ /* 0x000fea0003800000 */
.L_x_280:
        /* <DEDUP_REMOVED lines=13> */
.L_x_283:
[----:B------:R-:W-:Y:S05]  /*15900*/  BSYNC B1 ;  /* 0x0000000000017941 */ /* 0x000fea0003800000 */
.L_x_282:
        /* <DEDUP_REMOVED lines=13> */
.L_x_285:
[----:B------:R-:W-:Y:S05]  /*159e0*/  BSYNC B1 ;  /* 0x0000000000017941 */ /* 0x000fea0003800000 */
.L_x_284:
        /* <DEDUP_REMOVED lines=13> */
.L_x_287:
[----:B------:R-:W-:Y:S05]  /*15ac0*/  BSYNC B1 ;  /* 0x0000000000017941 */ /* 0x000fea0003800000 */
.L_x_286:
        /* <DEDUP_REMOVED lines=13> */
.L_x_289:
[----:B------:R-:W-:Y:S05]  /*15ba0*/  BSYNC B1 ;  /* 0x0000000000017941 */ /* 0x000fea0003800000 */
.L_x_288:
        /* <DEDUP_REMOVED lines=13> */
.L_x_291:
[----:B------:R-:W-:Y:S05]  /*15c80*/  BSYNC B1 ;  /* 0x0000000000017941 */ /* 0x000fea0003800000 */
.L_x_290:
        /* <DEDUP_REMOVED lines=13> */
.L_x_293:
[----:B------:R-:W-:Y:S05]  /*15d60*/  BSYNC B1 ;  /* 0x0000000000017941 */ /* 0x000fea0003800000 */
.L_x_292:
[----:B0-----:R-:W2:Y:S01]  /*15d70*/  LDL.LU R3, [R1+0x250] ;  /* 0x0002500001037983 */ /* 0x001ea20000300800 */
[----:B-----5:R-:W-:Y:S01]  /*15d80*/  LOP3.LUT R6, R6, 0xff, RZ, 0xc0, !PT ;  /* 0x000000ff06067812 */ /* 0x020fe200078ec0ff */
[----:B------:R-:W-:Y:S01]  /*15d90*/  BSSY B1, `(.L_x_294) ;  /* 0x000000b000017945 */ /* 0x000fe20003800000 */
[----:B------:R-:W-:Y:S02]  /*15da0*/  ISETP.LT.OR P1, PT, R0, 0xfa, !P1 ;  /* 0x000000fa0000780c */ /* 0x000fe40004f21670 */
[----:B------:R-:W-:Y:S02]  /*15db0*/  F2FP.F16.E4M3.UNPACK_B R6, R6 ;  /* 0x00000006ff06723e */ /* 0x000fe400020006ff */
[----:B------:R-:W-:-:S03]  /*15dc0*/  PRMT R2, RZ, 0x7610, R2 ;  /* 0x00007610ff027816 */ /* 0x000fc60000000002 */
[----:B------:R-:W-:-:S05]  /*15dd0*/  HADD2.F32 R6, -RZ, R6.H0_H0 ;  /* 0x20000006ff067230 */ /* 0x000fca0000004100 */
[----:B------:R-:W-:-:S04]  /*15de0*/  FMUL R6, R6, UR23 ;  /* 0x0000001706067c20 */ /* 0x000fc80008400000 */
[----:B--2---:R-:W-:-:S05]  /*15df0*/  FFMA R6, R3, UR22, R6 ;  /* 0x0000001603067c23 */ /* 0x004fca0008000006 */
[----:B------:R-:W-:-:S05]  /*15e00*/  F2FP.SATFINITE.E4M3.F32.PACK_AB_MERGE_C R3, RZ, R6, RZ ;  /* 0x00000006ff03723e */ /* 0x000fca00048070ff */
[----:B------:R0:W-:Y:S01]  /*15e10*/  @!P2 STG.E.U8 desc[UR20][R24.64+0xf8], R3 ;  /* 0x0000f8031800a986 */ /* 0x0001e2000c101114 */
[----:B------:R-:W-:Y:S05]  /*15e20*/  @P1 BRA `(.L_x_295) ;  /* 0x0000000000041947 */ /* 0x000fea0003800000 */
[----:B------:R2:W5:Y:S02]  /*15e30*/  LDG.E.U8 R2, desc[UR20][R4.64+0xf9] ;  /* 0x0000f91404027981 */ /* 0x000564000c1e1100 */
.L_x_295:
[----:B------:R-:W-:Y:S05]  /*15e40*/  BSYNC B1 ;  /* 0x0000000000017941 */ /* 0x000fea0003800000 */
.L_x_294:
[----:B------:R-:W2:Y:S01]  /*15e50*/  LDL.LU R7, [R1+0x254] ;  /* 0x0002540001077983 */ /* 0x000ea20000300800 */
[----:B-----5:R-:W-:Y:S01]  /*15e60*/  LOP3.LUT R2, R2, 0xff, RZ, 0xc0, !PT ;  /* 0x000000ff02027812 */ /* 0x020fe200078ec0ff */
[----:B------:R-:W-:Y:S01]  /*15e70*/  BSSY B1, `(.L_x_296) ;  /* 0x0000013000017945 */ /* 0x000fe20003800000 */
[----:B--234-:R-:W-:Y:S02]  /*15e80*/  IADD3 R5, P0, R33, 0x80, RZ ;  /* 0x0000008021057810 */ /* 0x01cfe40007f1e0ff */
[----:B------:R-:W-:-:S03]  /*15e90*/  F2FP.F16.E4M3.UNPACK_B R2, R2 ;  /* 0x00000002ff02723e */ /* 0x000fc600020006ff */
[----:B0-----:R-:W-:Y:S01]  /*15ea0*/  IMAD.X R3, RZ, RZ, R35, P0 ;  /* 0x000000ffff037224 */ /* 0x001fe200000e0623 */
[----:B------:R-:W-:Y:S01]  /*15eb0*/  ISETP.GE.AND P0, PT, R32, 0x81, PT ;  /* 0x000000812000780c */ /* 0x000fe20003f06270 */
[----:B------:R-:W-:Y:S02]  /*15ec0*/  HADD2.F32 R2, -RZ, R2.H0_H0 ;  /* 0x20000002ff027230 */ /* 0x000fe40000004100 */
[----:B------:R-:W-:Y:S01]  /*15ed0*/  IMAD R6, R3, UR6, RZ ;  /* 0x0000000603067c24 */ /* 0x000fe2000f8e02ff */
[----:B------:R-:W-:Y:S02]  /*15ee0*/  ISETP.LT.OR P3, PT, R0, 0x1, !P0 ;  /* 0x000000010000780c */ /* 0x000fe40004761670 */
[----:B------:R-:W-:Y:S01]  /*15ef0*/  FMUL R4, R2, UR23 ;  /* 0x0000001702047c20 */ /* 0x000fe20008400000 */
[----:B------:R-:W-:-:S04]  /*15f00*/  IMAD.WIDE.U32 R2, R5, UR6, R36 ;  /* 0x0000000605027c25 */ /* 0x000fc8000f8e0024 */
[----:B------:R-:W-:Y:S01]  /*15f10*/  IMAD R5, R5, UR7, R6 ;  /* 0x0000000705057c24 */ /* 0x000fe2000f8e0206 */
[----:B------:R-:W-:-:S04]  /*15f20*/  IADD3 R2, P2, R2, UR10, RZ ;  /* 0x0000000a02027c10 */ /* 0x000fc8000ff5e0ff */
[----:B------:R-:W-:Y:S01]  /*15f30*/  IADD3.X R3, R3, UR11, R5, P2, !PT ;  /* 0x0000000b03037c10 */ /* 0x000fe200097fe405 */
[----:B------:R-:W-:-:S05]  /*15f40*/  FFMA R4, R7, UR22, R4 ;  /* 0x0000001607047c23 */ /* 0x000fca0008000004 */
[----:B------:R-:W-:Y:S02]  /*15f50*/  F2FP.SATFINITE.E4M3.F32.PACK_AB_MERGE_C R7, RZ, R4, RZ ;  /* 0x00000004ff07723e */ /* 0x000fe400048070ff */
[----:B------:R-:W-:-:S03]  /*15f60*/  PRMT R4, RZ, 0x7610, R4 ;  /* 0x00007610ff047816 */ /* 0x000fc60000000004 */
[----:B------:R0:W-:Y:S01]  /*15f70*/  @!P1 STG.E.U8 desc[UR20][R24.64+0xf9], R7 ;  /* 0x0000f90718009986 */ /* 0x0001e2000c101114 */
[----:B------:R-:W-:Y:S05]  /*15f80*/  @P3 BRA `(.L_x_297) ;  /* 0x0000000000043947 */ /* 0x000fea0003800000 */
[----:B------:R2:W5:Y:S02]  /*15f90*/  LDG.E.U8 R4, desc[UR20][R2.64] ;  /* 0x0000001402047981 */ /* 0x000564000c1e1100 */
.L_x_297:
[----:B------:R-:W-:Y:S05]  /*15fa0*/  BSYNC B1 ;  /* 0x0000000000017941 */ /* 0x000fea0003800000 */
.L_x_296:
[----:B------:R-:W3:Y:S01]  /*15fb0*/  LDL.LU R5, [R1+0x258] ;  /* 0x0002580001057983 */ /* 0x000ee20000300800 */
        /* <DEDUP_REMOVED lines=12> */
.L_x_299:
[----:B------:R-:W-:Y:S05]  /*16080*/  BSYNC B1 ;  /* 0x0000000000017941 */ /* 0x000fea0003800000 */
.L_x_298:
[----:B---3--:R-:W3:Y:S01]  /*16090*/  LDL.LU R5, [R1+0x25c] ;  /* 0x00025c0001057983 */ /* 0x008ee20000300800 */
[----:B-----5:R-:W-:Y:S01]  /*160a0*/  LOP3.LUT R4, R4, 0xff, RZ, 0xc0, !PT ;  /* 0x000000ff04047812 */ /* 0x020fe200078ec0ff */
[----:B------:R-:W-:Y:S01]  /*160b0*/  BSSY B1, `(.L_x_300) ;  /* 0x0000013000017945 */ /* 0x000fe20003800000 */
[----:B------:R-:W-:Y:S02]  /*160c0*/  IADD3 R33, P1, R33, 0x88, RZ ;  /* 0x0000008821217810 */ /* 0x000fe40007f3e0ff */
[----:B------:R-:W-:Y:S02]  /*160d0*/  F2FP.F16.E4M3.UNPACK_B R4, R4 ;  /* 0x00000004ff04723e */ /* 0x000fe400020006ff */
[----:B------:R-:W-:Y:S01]  /*160e0*/  PRMT R6, RZ, 0x7610, R6 ;  /* 0x00007610ff067816 */ /* 0x000fe20000000006 */
[----:B------:R-:W-:Y:S01]  /*160f0*/  IMAD.X R34, RZ, RZ, R35, P1 ;  /* 0x000000ffff227224 */ /* 0x000fe200008e0623 */
[----:B------:R-:W-:Y:S01]  /*16100*/  ISETP.GE.AND P1, PT, R32, 0x89, PT ;  /* 0x000000892000780c */ /* 0x000fe20003f26270 */
[----:B------:R-:W-:-:S02]  /*16110*/  HADD2.F32 R4, -RZ, R4.H0_H0 ;  /* 0x20000004ff047230 */ /* 0x000fc40000004100 */
[----:B------:R-:W-:Y:S01]  /*16120*/  IMAD R34, R34, UR6, RZ ;  /* 0x0000000622227c24 */ /* 0x000fe2000f8e02ff */
[----:B------:R-:W-:Y:S01]  /*16130*/  ISETP.LT.OR P5, PT, R0, 0x1, !P1 ;  /* 0x000000010000780c */ /* 0x000fe20004fa1670 */
[----:B------:R-:W-:-:S04]  /*16140*/  IMAD.WIDE.U32 R36, R33, UR6, R36 ;  /* 0x0000000621247c25 */ /* 0x000fc8000f8e0024 */
[----:B------:R-:W-:Y:S01]  /*16150*/  FMUL R4, R4, UR23 ;  /* 0x0000001704047c20 */ /* 0x000fe20008400000 */
[----:B------:R-:W-:-:S03]  /*16160*/  IMAD R33, R33, UR7, R34 ;  /* 0x0000000721217c24 */ /* 0x000fc6000f8e0222 */
[----:B---3--:R-:W-:Y:S01]  /*16170*/  FFMA R5, R5, UR22, R4 ;  /* 0x0000001605057c23 */ /* 0x008fe20008000004 */
[----:B------:R-:W-:-:S04]  /*16180*/  IADD3 R4, P3, R36, UR10, RZ ;  /* 0x0000000a24047c10 */ /* 0x000fc8000ff7e0ff */
[----:B0-----:R-:W-:Y:S02]  /*16190*/  F2FP.SATFINITE.E4M3.F32.PACK_AB_MERGE_C R7, RZ, R5, RZ ;  /* 0x00000005ff07723e */ /* 0x001fe400048070ff */
[----:B------:R-:W-:-:S03]  /*161a0*/  IADD3.X R5, R37, UR11, R33, P3, !PT ;  /* 0x0000000b25057c10 */ /* 0x000fc60009ffe421 */
[----:B------:R0:W-:Y:S01]  /*161b0*/  @!P2 STG.E.U8 desc[UR20][R28.64+0x1], R7 ;  /* 0x000001071c00a986 */ /* 0x0001e2000c101114 */
[----:B------:R-:W-:Y:S05]  /*161c0*/  @P5 BRA `(.L_x_301) ;  /* 0x0000000000045947 */ /* 0x000fea0003800000 */
[----:B------:R3:W5:Y:S02]  /*161d0*/  LDG.E.U8 R6, desc[UR20][R4.64] ;  /* 0x0000001404067981 */ /* 0x000764000c1e1100 */
.L_x_301:
[----:B------:R-:W-:Y:S05]  /*161e0*/  BSYNC B1 ;  /* 0x0000000000017941 */ /* 0x000fea0003800000 */
.L_x_300:
        /* <DEDUP_REMOVED lines=13> */
.L_x_303:
[----:B------:R-:W-:Y:S05]  /*162c0*/  BSYNC B1 ;  /* 0x0000000000017941 */ /* 0x000fea0003800000 */
.L_x_302:
        /* <DEDUP_REMOVED lines=13> */
.L_x_305:
[----:B------:R-:W-:Y:S05]  /*163a0*/  BSYNC B1 ;  /* 0x0000000000017941 */ /* 0x000fea0003800000 */
.L_x_304:
        /* <DEDUP_REMOVED lines=13> */
.L_x_307:
[----:B------:R-:W-:Y:S05]  /*16480*/  BSYNC B1 ;  /* 0x0000000000017941 */ /* 0x000fea0003800000 */
.L_x_306:
        /* <DEDUP_REMOVED lines=13> */
.L_x_309:
[----:B------:R-:W-:Y:S05]  /*16560*/  BSYNC B1 ;  /* 0x0000000000017941 */ /* 0x000fea0003800000 */
.L_x_308:
        /* <DEDUP_REMOVED lines=13> */
.L_x_311:
[----:B------:R-:W-:Y:S05]  /*16640*/  BSYNC B1 ;  /* 0x0000000000017941 */ /* 0x000fea0003800000 */
.L_x_310:
        /* <DEDUP_REMOVED lines=13> */
.L_x_313:
[----:B------:R-:W-:Y:S05]  /*16720*/  BSYNC B1 ;  /* 0x0000000000017941 */ /* 0x000fea0003800000 */
.L_x_312:
        /* <DEDUP_REMOVED lines=13> */
.L_x_315:
[----:B------:R-:W-:Y:S05]  /*16800*/  BSYNC B1 ;  /* 0x0000000000017941 */ /* 0x000fea0003800000 */
.L_x_314:
        /* <DEDUP_REMOVED lines=13> */
.L_x_317:
[----:B------:R-:W-:Y:S05]  /*168e0*/  BSYNC B1 ;  /* 0x0000000000017941 */ /* 0x000fea0003800000 */
.L_x_316:
        /* <DEDUP_REMOVED lines=13> */
.L_x_319:
[----:B------:R-:W-:Y:S05]  /*169c0*/  BSYNC B1 ;  /* 0x0000000000017941 */ /* 0x000fea0003800000 */
.L_x_318:
        /* <DEDUP_REMOVED lines=13> */
.L_x_321:
[----:B------:R-:W-:Y:S05]  /*16aa0*/  BSYNC B1 ;  /* 0x0000000000017941 */ /* 0x000fea0003800000 */
.L_x_320:
        /* <DEDUP_REMOVED lines=13> */
.L_x_323:
[----:B------:R-:W-:Y:S05]  /*16b80*/  BSYNC B1 ;  /* 0x0000000000017941 */ /* 0x000fea0003800000 */
.L_x_322:
        /* <DEDUP_REMOVED lines=13> */
.L_x_325:
[----:B------:R-:W-:Y:S05]  /*16c60*/  BSYNC B1 ;  /* 0x0000000000017941 */ /* 0x000fea0003800000 */
.L_x_324:
        /* <DEDUP_REMOVED lines=13> */
.L_x_327:
[----:B------:R-:W-:Y:S05]  /*16d40*/  BSYNC B1 ;  /* 0x0000000000017941 */ /* 0x000fea0003800000 */
.L_x_326:
        /* <DEDUP_REMOVED lines=13> */
.L_x_329:
[----:B------:R-:W-:Y:S05]  /*16e20*/  BSYNC B1 ;  /* 0x0000000000017941 */ /* 0x000fea0003800000 */
.L_x_328:
        /* <DEDUP_REMOVED lines=13> */
.L_x_331:
[----:B------:R-:W-:Y:S05]  /*16f00*/  BSYNC B1 ;  /* 0x0000000000017941 */ /* 0x000fea0003800000 */
.L_x_330:
        /* <DEDUP_REMOVED lines=13> */
.L_x_333:
[----:B------:R-:W-:Y:S05]  /*16fe0*/  BSYNC B1 ;  /* 0x0000000000017941 */ /* 0x000fea0003800000 */
.L_x_332:
        /* <DEDUP_REMOVED lines=13> */
.L_x_335:
[----:B------:R-:W-:Y:S05]  /*170c0*/  BSYNC B1 ;  /* 0x0000000000017941 */ /* 0x000fea0003800000 */
.L_x_334:
        /* <DEDUP_REMOVED lines=13> */
.L_x_337:
[----:B------:R-:W-:Y:S05]  /*171a0*/  BSYNC B1 ;  /* 0x0000000000017941 */ /* 0x000fea0003800000 */
.L_x_336:
        /* <DEDUP_REMOVED lines=13> */
.L_x_339:
[----:B------:R-:W-:Y:S05]  /*17280*/  BSYNC B1 ;  /* 0x0000000000017941 */ /* 0x000fea0003800000 */
.L_x_338:
        /* <DEDUP_REMOVED lines=13> */
.L_x_341:
[----:B------:R-:W-:Y:S05]  /*17360*/  BSYNC B1 ;  /* 0x0000000000017941 */ /* 0x000fea0003800000 */
.L_x_340:
        /* <DEDUP_REMOVED lines=13> */
.L_x_343:
[----:B------:R-:W-:Y:S05]  /*17440*/  BSYNC B1 ;  /* 0x0000000000017941 */ /* 0x000fea0003800000 */
.L_x_342:
        /* <DEDUP_REMOVED lines=13> */
.L_x_345:
[----:B------:R-:W-:Y:S05]  /*17520*/  BSYNC B1 ;  /* 0x0000000000017941 */ /* 0x000fea0003800000 */
.L_x_344:
        /* <DEDUP_REMOVED lines=13> */
.L_x_347:
[----:B------:R-:W-:Y:S05]  /*17600*/  BSYNC B1 ;  /* 0x0000000000017941 */ /* 0x000fea0003800000 */
.L_x_346:
        /* <DEDUP_REMOVED lines=13> */
.L_x_349:
[----:B------:R-:W-:Y:S05]  /*176e0*/  BSYNC B1 ;  /* 0x0000000000017941 */ /* 0x000fea0003800000 */
.L_x_348:
        /* <DEDUP_REMOVED lines=13> */
.L_x_351:
[----:B------:R-:W-:Y:S05]  /*177c0*/  BSYNC B1 ;  /* 0x0000000000017941 */ /* 0x000fea0003800000 */
.L_x_350:
        /* <DEDUP_REMOVED lines=13> */
.L_x_353:
[----:B------:R-:W-:Y:S05]  /*178a0*/  BSYNC B1 ;  /* 0x0000000000017941 */ /* 0x000fea0003800000 */
.L_x_352:
        /* <DEDUP_REMOVED lines=13> */
.L_x_355:
[----:B------:R-:W-:Y:S05]  /*17980*/  BSYNC B1 ;  /* 0x0000000000017941 */ /* 0x000fea0003800000 */
.L_x_354:
        /* <DEDUP_REMOVED lines=13> */
.L_x_357:
[----:B------:R-:W-:Y:S05]  /*17a60*/  BSYNC B1 ;  /* 0x0000000000017941 */ /* 0x000fea0003800000 */
.L_x_356:
        /* <DEDUP_REMOVED lines=13> */
.L_x_359:
[----:B------:R-:W-:Y:S05]  /*17b40*/  BSYNC B1 ;  /* 0x0000000000017941 */ /* 0x000fea0003800000 */
.L_x_358:
        /* <DEDUP_REMOVED lines=13> */
.L_x_361:
[----:B------:R-:W-:Y:S05]  /*17c20*/  BSYNC B1 ;  /* 0x0000000000017941 */ /* 0x000fea0003800000 */
.L_x_360:
        /* <DEDUP_REMOVED lines=13> */
.L_x_363:
[----:B------:R-:W-:Y:S05]  /*17d00*/  BSYNC B1 ;  /* 0x0000000000017941 */ /* 0x000fea0003800000 */
.L_x_362:
        /* <DEDUP_REMOVED lines=13> */
.L_x_365:
[----:B------:R-:W-:Y:S05]  /*17de0*/  BSYNC B1 ;  /* 0x0000000000017941 */ /* 0x000fea0003800000 */
.L_x_364:
        /* <DEDUP_REMOVED lines=13> */
.L_x_367:
[----:B------:R-:W-:Y:S05]  /*17ec0*/  BSYNC B1 ;  /* 0x0000000000017941 */ /* 0x000fea0003800000 */
.L_x_366:
        /* <DEDUP_REMOVED lines=13> */
.L_x_369:
[----:B------:R-:W-:Y:S05]  /*17fa0*/  BSYNC B1 ;  /* 0x0000000000017941 */ /* 0x000fea0003800000 */
.L_x_368:
        /* <DEDUP_REMOVED lines=13> */
.L_x_371:
[----:B------:R-:W-:Y:S05]  /*18080*/  BSYNC B1 ;  /* 0x0000000000017941 */ /* 0x000fea0003800000 */
.L_x_370:
        /* <DEDUP_REMOVED lines=13> */
.L_x_373:
[----:B------:R-:W-:Y:S05]  /*18160*/  BSYNC B1 ;  /* 0x0000000000017941 */ /* 0x000fea0003800000 */
.L_x_372:
        /* <DEDUP_REMOVED lines=13> */
.L_x_375:
[----:B------:R-:W-:Y:S05]  /*18240*/  BSYNC B1 ;  /* 0x0000000000017941 */ /* 0x000fea0003800000 */
.L_x_374:
        /* <DEDUP_REMOVED lines=13> */
.L_x_377:
[----:B------:R-:W-:Y:S05]  /*18320*/  BSYNC B1 ;  /* 0x0000000000017941 */ /* 0x000fea0003800000 */
.L_x_376:
        /* <DEDUP_REMOVED lines=13> */
.L_x_379:
[----:B------:R-:W-:Y:S05]  /*18400*/  BSYNC B1 ;  /* 0x0000000000017941 */ /* 0x000fea0003800000 */
.L_x_378:
        /* <DEDUP_REMOVED lines=13> */
.L_x_381:
[----:B------:R-:W-:Y:S05]  /*184e0*/  BSYNC B1 ;  /* 0x0000000000017941 */ /* 0x000fea0003800000 */
.L_x_380:
        /* <DEDUP_REMOVED lines=13> */
.L_x_383:
[----:B------:R-:W-:Y:S05]  /*185c0*/  BSYNC B1 ;  /* 0x0000000000017941 */ /* 0x000fea0003800000 */
.L_x_382:
        /* <DEDUP_REMOVED lines=13> */
.L_x_385:
[----:B------:R-:W-:Y:S05]  /*186a0*/  BSYNC B1 ;  /* 0x0000000000017941 */ /* 0x000fea0003800000 */
.L_x_384:
        /* <DEDUP_REMOVED lines=13> */
.L_x_387:
[----:B------:R-:W-:Y:S05]  /*18780*/  BSYNC B1 ;  /* 0x0000000000017941 */ /* 0x000fea0003800000 */
.L_x_386:
        /* <DEDUP_REMOVED lines=13> */
.L_x_389:
[----:B------:R-:W-:Y:S05]  /*18860*/  BSYNC B1 ;  /* 0x0000000000017941 */ /* 0x000fea0003800000 */
.L_x_388:
        /* <DEDUP_REMOVED lines=13> */
.L_x_391:
[----:B------:R-:W-:Y:S05]  /*18940*/  BSYNC B1 ;  /* 0x0000000000017941 */ /* 0x000fea0003800000 */
.L_x_390:
        /* <DEDUP_REMOVED lines=13> */
.L_x_393:
[----:B------:R-:W-:Y:S05]  /*18a20*/  BSYNC B1 ;  /* 0x0000000000017941 */ /* 0x000fea0003800000 */
.L_x_392:
        /* <DEDUP_REMOVED lines=13> */
.L_x_395:
[----:B------:R-:W-:Y:S05]  /*18b00*/  BSYNC B1 ;  /* 0x0000000000017941 */ /* 0x000fea0003800000 */
.L_x_394:
        /* <DEDUP_REMOVED lines=13> */
.L_x_397:
[----:B------:R-:W-:Y:S05]  /*18be0*/  BSYNC B1 ;  /* 0x0000000000017941 */ /* 0x000fea0003800000 */
.L_x_396:
        /* <DEDUP_REMOVED lines=13> */
.L_x_399:
[----:B------:R-:W-:Y:S05]  /*18cc0*/  BSYNC B1 ;  /* 0x0000000000017941 */ /* 0x000fea0003800000 */
.L_x_398:
        /* <DEDUP_REMOVED lines=13> */
.L_x_401:
[----:B------:R-:W-:Y:S05]  /*18da0*/  BSYNC B1 ;  /* 0x0000000000017941 */ /* 0x000fea0003800000 */
.L_x_400:
        /* <DEDUP_REMOVED lines=13> */
.L_x_403:
[----:B------:R-:W-:Y:S05]  /*18e80*/  BSYNC B1 ;  /* 0x0000000000017941 */ /* 0x000fea0003800000 */
.L_x_402:
        /* <DEDUP_REMOVED lines=13> */
.L_x_405:
[----:B------:R-:W-:Y:S05]  /*18f60*/  BSYNC B1 ;  /* 0x0000000000017941 */ /* 0x000fea0003800000 */
.L_x_404:
        /* <DEDUP_REMOVED lines=13> */
.L_x_407:
[----:B------:R-:W-:Y:S05]  /*19040*/  BSYNC B1 ;  /* 0x0000000000017941 */ /* 0x000fea0003800000 */
.L_x_406:
        /* <DEDUP_REMOVED lines=13> */
.L_x_409:
[----:B------:R-:W-:Y:S05]  /*19120*/  BSYNC B1 ;  /* 0x0000000000017941 */ /* 0x000fea0003800000 */
.L_x_408:
        /* <DEDUP_REMOVED lines=13> */
.L_x_411:
[----:B------:R-:W-:Y:S05]  /*19200*/  BSYNC B1 ;  /* 0x0000000000017941 */ /* 0x000fea0003800000 */
.L_x_410:
        /* <DEDUP_REMOVED lines=13> */
.L_x_413:
[----:B------:R-:W-:Y:S05]  /*192e0*/  BSYNC B1 ;  /* 0x0000000000017941 */ /* 0x000fea0003800000 */
.L_x_412:
        /* <DEDUP_REMOVED lines=13> */
.L_x_415:
[----:B------:R-:W-:Y:S05]  /*193c0*/  BSYNC B1 ;  /* 0x0000000000017941 */ /* 0x000fea0003800000 */
.L_x_414:
        /* <DEDUP_REMOVED lines=13> */
.L_x_417:
[----:B------:R-:W-:Y:S05]  /*194a0*/  BSYNC B1 ;  /* 0x0000000000017941 */ /* 0x000fea0003800000 */
.L_x_416:
        /* <DEDUP_REMOVED lines=13> */
.L_x_419:
[----:B------:R-:W-:Y:S05]  /*19580*/  BSYNC B1 ;  /* 0x0000000000017941 */ /* 0x000fea0003800000 */
.L_x_418:
        /* <DEDUP_REMOVED lines=13> */
.L_x_421:
[----:B------:R-:W-:Y:S05]  /*19660*/  BSYNC B1 ;  /* 0x0000000000017941 */ /* 0x000fea0003800000 */
.L_x_420:
        /* <DEDUP_REMOVED lines=13> */
.L_x_423:
[----:B------:R-:W-:Y:S05]  /*19740*/  BSYNC B1 ;  /* 0x0000000000017941 */ /* 0x000fea0003800000 */
.L_x_422:
        /* <DEDUP_REMOVED lines=13> */
.L_x_425:
[----:B------:R-:W-:Y:S05]  /*19820*/  BSYNC B1 ;  /* 0x0000000000017941 */ /* 0x000fea0003800000 */
.L_x_424:
        /* <DEDUP_REMOVED lines=13> */
.L_x_427:
[----:B------:R-:W-:Y:S05]  /*19900*/  BSYNC B1 ;  /* 0x0000000000017941 */ /* 0x000fea0003800000 */
.L_x_426:
        /* <DEDUP_REMOVED lines=13> */
.L_x_429:
[----:B------:R-:W-:Y:S05]  /*199e0*/  BSYNC B1 ;  /* 0x0000000000017941 */ /* 0x000fea0003800000 */
.L_x_428:
        /* <DEDUP_REMOVED lines=13> */
.L_x_431:
[----:B------:R-:W-:Y:S05]  /*19ac0*/  BSYNC B1 ;  /* 0x0000000000017941 */ /* 0x000fea0003800000 */
.L_x_430:
        /* <DEDUP_REMOVED lines=13> */
.L_x_433:
[----:B------:R-:W-:Y:S05]  /*19ba0*/  BSYNC B1 ;  /* 0x0000000000017941 */ /* 0x000fea0003800000 */
.L_x_432:
        /* <DEDUP_REMOVED lines=13> */
.L_x_435:
[----:B------:R-:W-:Y:S05]  /*19c80*/  BSYNC B1 ;  /* 0x0000000000017941 */ /* 0x000fea0003800000 */
.L_x_434:
        /* <DEDUP_REMOVED lines=13> */
.L_x_437:
[----:B------:R-:W-:Y:S05]  /*19d60*/  BSYNC B1 ;  /* 0x0000000000017941 */ /* 0x000fea0003800000 */
.L_x_436:
        /* <DEDUP_REMOVED lines=13> */
.L_x_439:
[----:B------:R-:W-:Y:S05]  /*19e40*/  BSYNC B1 ;  /* 0x0000000000017941 */ /* 0x000fea0003800000 */
.L_x_438:
        /* <DEDUP_REMOVED lines=13> */
.L_x_441:
[----:B------:R-:W-:Y:S05]  /*19f20*/  BSYNC B1 ;  /* 0x0000000000017941 */ /* 0x000fea0003800000 */
.L_x_440:
        /* <DEDUP_REMOVED lines=13> */
.L_x_443:
[----:B------:R-:W-:Y:S05]  /*1a000*/  BSYNC B1 ;  /* 0x0000000000017941 */ /* 0x000fea0003800000 */
.L_x_442:
        /* <DEDUP_REMOVED lines=13> */
.L_x_445:
[----:B------:R-:W-:Y:S05]  /*1a0e0*/  BSYNC B1 ;  /* 0x0000000000017941 */ /* 0x000fea0003800000 */
.L_x_444:
        /* <DEDUP_REMOVED lines=13> */
.L_x_447:
[----:B------:R-:W-:Y:S05]  /*1a1c0*/  BSYNC B1 ;  /* 0x0000000000017941 */ /* 0x000fea0003800000 */
.L_x_446:
        /* <DEDUP_REMOVED lines=13> */
.L_x_449:
[----:B------:R-:W-:Y:S05]  /*1a2a0*/  BSYNC B1 ;  /* 0x0000000000017941 */ /* 0x000fea0003800000 */
.L_x_448:
        /* <DEDUP_REMOVED lines=13> */
.L_x_451:
[----:B------:R-:W-:Y:S05]  /*1a380*/  BSYNC B1 ;  /* 0x0000000000017941 */ /* 0x000fea0003800000 */
.L_x_450:
        /* <DEDUP_REMOVED lines=13> */
.L_x_453:
[----:B------:R-:W-:Y:S05]  /*1a460*/  BSYNC B1 ;  /* 0x0000000000017941 */ /* 0x000fea0003800000 */
.L_x_452:
        /* <DEDUP_REMOVED lines=13> */
.L_x_455:
[----:B------:R-:W-:Y:S05]  /*1a540*/  BSYNC B1 ;  /* 0x0000000000017941 */ /* 0x000fea0003800000 */
.L_x_454:
        /* <DEDUP_REMOVED lines=13> */
.L_x_457:
[----:B------:R-:W-:Y:S05]  /*1a620*/  BSYNC B1 ;  /* 0x0000000000017941 */ /* 0x000fea0003800000 */
.L_x_456:
        /* <DEDUP_REMOVED lines=13> */
.L_x_459:
[----:B------:R-:W-:Y:S05]  /*1a700*/  BSYNC B1 ;  /* 0x0000000000017941 */ /* 0x000fea0003800000 */
.L_x_458:
        /* <DEDUP_REMOVED lines=13> */
.L_x_461:
[----:B------:R-:W-:Y:S05]  /*1a7e0*/  BSYNC B1 ;  /* 0x0000000000017941 */ /* 0x000fea0003800000 */
.L_x_460:
        /* <DEDUP_REMOVED lines=13> */
.L_x_463:
[----:B------:R-:W-:Y:S05]  /*1a8c0*/  BSYNC B1 ;  /* 0x0000000000017941 */ /* 0x000fea0003800000 */
.L_x_462:
        /* <DEDUP_REMOVED lines=13> */
.L_x_465:
[----:B------:R-:W-:Y:S05]  /*1a9a0*/  BSYNC B1 ;  /* 0x0000000000017941 */ /* 0x000fea0003800000 */
.L_x_464:
        /* <DEDUP_REMOVED lines=13> */
.L_x_467:
[----:B------:R-:W-:Y:S05]  /*1aa80*/  BSYNC B1 ;  /* 0x0000000000017941 */ /* 0x000fea0003800000 */
.L_x_466:
        /* <DEDUP_REMOVED lines=13> */
.L_x_469:
[----:B------:R-:W-:Y:S05]  /*1ab60*/  BSYNC B1 ;  /* 0x0000000000017941 */ /* 0x000fea0003800000 */
.L_x_468:
        /* <DEDUP_REMOVED lines=13> */
.L_x_471:
[----:B------:R-:W-:Y:S05]  /*1ac40*/  BSYNC B1 ;  /* 0x0000000000017941 */ /* 0x000fea0003800000 */
.L_x_470:
        /* <DEDUP_REMOVED lines=13> */
.L_x_473:
[----:B------:R-:W-:Y:S05]  /*1ad20*/  BSYNC B1 ;  /* 0x0000000000017941 */ /* 0x000fea0003800000 */
.L_x_472:
        /* <DEDUP_REMOVED lines=13> */
.L_x_475:
[----:B------:R-:W-:Y:S05]  /*1ae00*/  BSYNC B1 ;  /* 0x0000000000017941 */ /* 0x000fea0003800000 */
.L_x_474:
        /* <DEDUP_REMOVED lines=13> */
.L_x_477:
[----:B------:R-:W-:Y:S05]  /*1aee0*/  BSYNC B1 ;  /* 0x0000000000017941 */ /* 0x000fea0003800000 */
.L_x_476:
        /* <DEDUP_REMOVED lines=13> */
.L_x_479:
[----:B------:R-:W-:Y:S05]  /*1afc0*/  BSYNC B1 ;  /* 0x0000000000017941 */ /* 0x000fea0003800000 */
.L_x_478:
        /* <DEDUP_REMOVED lines=13> */
.L_x_481:
[----:B------:R-:W-:Y:S05]  /*1b0a0*/  BSYNC B1 ;  /* 0x0000000000017941 */ /* 0x000fea0003800000 */
.L_x_480:
        /* <DEDUP_REMOVED lines=13> */
.L_x_483:
[----:B------:R-:W-:Y:S05]  /*1b180*/  BSYNC B1 ;  /* 0x0000000000017941 */ /* 0x000fea0003800000 */
.L_x_482:
        /* <DEDUP_REMOVED lines=13> */
.L_x_485:
[----:B------:R-:W-:Y:S05]  /*1b260*/  BSYNC B1 ;  /* 0x0000000000017941 */ /* 0x000fea0003800000 */
.L_x_484:
        /* <DEDUP_REMOVED lines=13> */
.L_x_487:
[----:B------:R-:W-:Y:S05]  /*1b340*/  BSYNC B1 ;  /* 0x0000000000017941 */ /* 0x000fea0003800000 */
.L_x_486:
        /* <DEDUP_REMOVED lines=13> */
.L_x_489:
[----:B------:R-:W-:Y:S05]  /*1b420*/  BSYNC B1 ;  /* 0x0000000000017941 */ /* 0x000fea0003800000 */
.L_x_488:
        /* <DEDUP_REMOVED lines=13> */
.L_x_491:
[----:B------:R-:W-:Y:S05]  /*1b500*/  BSYNC B1 ;  /* 0x0000000000017941 */ /* 0x000fea0003800000 */
.L_x_490:
        /* <DEDUP_REMOVED lines=13> */
.L_x_493:
[----:B------:R-:W-:Y:S05]  /*1b5e0*/  BSYNC B1 ;  /* 0x0000000000017941 */ /* 0x000fea0003800000 */
.L_x_492:
        /* <DEDUP_REMOVED lines=13> */
.L_x_495:
[----:B------:R-:W-:Y:S05]  /*1b6c0*/  BSYNC B1 ;  /* 0x0000000000017941 */ /* 0x000fea0003800000 */
.L_x_494:
        /* <DEDUP_REMOVED lines=13> */
.L_x_497:
[----:B------:R-:W-:Y:S05]  /*1b7a0*/  BSYNC B1 ;  /* 0x0000000000017941 */ /* 0x000fea0003800000 */
.L_x_496:
        /* <DEDUP_REMOVED lines=13> */
.L_x_499:
[----:B------:R-:W-:Y:S05]  /*1b880*/  BSYNC B1 ;  /* 0x0000000000017941 */ /* 0x000fea0003800000 */
.L_x_498:
        /* <DEDUP_REMOVED lines=13> */
.L_x_501:
[----:B------:R-:W-:Y:S05]  /*1b960*/  BSYNC B1 ;  /* 0x0000000000017941 */ /* 0x000fea0003800000 */
.L_x_500:
        /* <DEDUP_REMOVED lines=13> */
.L_x_503:
[----:B------:R-:W-:Y:S05]  /*1ba40*/  BSYNC B1 ;  /* 0x0000000000017941 */ /* 0x000fea0003800000 */
.L_x_502:
        /* <DEDUP_REMOVED lines=13> */
.L_x_505:
[----:B------:R-:W-:Y:S05]  /*1bb20*/  BSYNC B1 ;  /* 0x0000000000017941 */ /* 0x000fea0003800000 */
.L_x_504:
        /* <DEDUP_REMOVED lines=13> */
.L_x_507:
[----:B------:R-:W-:Y:S05]  /*1bc00*/  BSYNC B1 ;  /* 0x0000000000017941 */ /* 0x000fea0003800000 */
.L_x_506:
        /* <DEDUP_REMOVED lines=13> */
.L_x_509:
[----:B------:R-:W-:Y:S05]  /*1bce0*/  BSYNC B1 ;  /* 0x0000000000017941 */ /* 0x000fea0003800000 */
.L_x_508:
        /* <DEDUP_REMOVED lines=13> */
.L_x_511:
[----:B------:R-:W-:Y:S05]  /*1bdc0*/  BSYNC B1 ;  /* 0x0000000000017941 */ /* 0x000fea0003800000 */
.L_x_510:
        /* <DEDUP_REMOVED lines=13> */
.L_x_513:
[----:B------:R-:W-:Y:S05]  /*1bea0*/  BSYNC B1 ;  /* 0x0000000000017941 */ /* 0x000fea0003800000 */
.L_x_512:
        /* <DEDUP_REMOVED lines=13> */
.L_x_515:
[----:B------:R-:W-:Y:S05]  /*1bf80*/  BSYNC B1 ;  /* 0x0000000000017941 */ /* 0x000fea0003800000 */
.L_x_514:
        /* <DEDUP_REMOVED lines=13> */
.L_x_517:
[----:B------:R-:W-:Y:S05]  /*1c060*/  BSYNC B1 ;  /* 0x0000000000017941 */ /* 0x000fea0003800000 */
.L_x_516:
        /* <DEDUP_REMOVED lines=13> */
.L_x_519:
[----:B------:R-:W-:Y:S05]  /*1c140*/  BSYNC B1 ;  /* 0x0000000000017941 */ /* 0x000fea0003800000 */
.L_x_518:
        /* <DEDUP_REMOVED lines=13> */
.L_x_521:
[----:B------:R-:W-:Y:S05]  /*1c220*/  BSYNC B1 ;  /* 0x0000000000017941 */ /* 0x000fea0003800000 */
.L_x_520:
        /* <DEDUP_REMOVED lines=13> */
.L_x_523:
[----:B------:R-:W-:Y:S05]  /*1c300*/  BSYNC B1 ;  /* 0x0000000000017941 */ /* 0x000fea0003800000 */
.L_x_522:
        /* <DEDUP_REMOVED lines=13> */
.L_x_525:
[----:B------:R-:W-:Y:S05]  /*1c3e0*/  BSYNC B1 ;  /* 0x0000000000017941 */ /* 0x000fea0003800000 */
.L_x_524:
        /* <DEDUP_REMOVED lines=13> */
.L_x_527:
[----:B------:R-:W-:Y:S05]  /*1c4c0*/  BSYNC B1 ;  /* 0x0000000000017941 */ /* 0x000fea0003800000 */
.L_x_526:
        /* <DEDUP_REMOVED lines=13> */
.L_x_529:
[----:B------:R-:W-:Y:S05]  /*1c5a0*/  BSYNC B1 ;  /* 0x0000000000017941 */ /* 0x000fea0003800000 */
.L_x_528:
        /* <DEDUP_REMOVED lines=13> */
.L_x_531:
[----:B------:R-:W-:Y:S05]  /*1c680*/  BSYNC B1 ;  /* 0x0000000000017941 */ /* 0x000fea0003800000 */
.L_x_530:
        /* <DEDUP_REMOVED lines=13> */
.L_x_533:
[----:B------:R-:W-:Y:S05]  /*1c760*/  BSYNC B1 ;  /* 0x0000000000017941 */ /* 0x000fea0003800000 */
.L_x_532:
        /* <DEDUP_REMOVED lines=13> */
.L_x_535:
[----:B------:R-:W-:Y:S05]  /*1c840*/  BSYNC B1 ;  /* 0x0000000000017941 */ /* 0x000fea0003800000 */
.L_x_534:
        /* <DEDUP_REMOVED lines=13> */
.L_x_537:
[----:B------:R-:W-:Y:S05]  /*1c920*/  BSYNC B1 ;  /* 0x0000000000017941 */ /* 0x000fea0003800000 */
.L_x_536:
        /* <DEDUP_REMOVED lines=13> */
.L_x_539:
[----:B------:R-:W-:Y:S05]  /*1ca00*/  BSYNC B1 ;  /* 0x0000000000017941 */ /* 0x000fea0003800000 */
.L_x_538:
        /* <DEDUP_REMOVED lines=13> */
.L_x_541:
[----:B------:R-:W-:Y:S05]  /*1cae0*/  BSYNC B1 ;  /* 0x0000000000017941 */ /* 0x000fea0003800000 */
.L_x_540:
        /* <DEDUP_REMOVED lines=13> */
.L_x_543:
[----:B------:R-:W-:Y:S05]  /*1cbc0*/  BSYNC B1 ;  /* 0x0000000000017941 */ /* 0x000fea0003800000 */
.L_x_542:
        /* <DEDUP_REMOVED lines=13> */
.L_x_545:
[----:B------:R-:W-:Y:S05]  /*1cca0*/  BSYNC B1 ;  /* 0x0000000000017941 */ /* 0x000fea0003800000 */
.L_x_544:
        /* <DEDUP_REMOVED lines=13> */
.L_x_547:
[----:B------:R-:W-:Y:S05]  /*1cd80*/  BSYNC B1 ;  /* 0x0000000000017941 */ /* 0x000fea0003800000 */
.L_x_546:
[----:B--234-:R-:W2:Y:S01]  /*1cd90*/  LDL.LU R3, [R1+0x44c] ;  /* 0x00044c0001037983 */ /* 0x01cea20000300800 */
        /* <DEDUP_REMOVED lines=12> */
.L_x_549:
[----:B------:R-:W-:Y:S05]  /*1ce60*/  BSYNC B1 ;  /* 0x0000000000017941 */ /* 0x000fea0003800000 */
.L_x_548:
[----:B--2---:R-:W2:Y:S01]  /*1ce70*/  LDL.LU R3, [R1+0x450] ;  /* 0x0004500001037983 */ /* 0x004ea20000300800 */
        /* <DEDUP_REMOVED lines=12> */
.L_x_551:
[----:B------:R-:W-:Y:S05]  /*1cf40*/  BSYNC B1 ;  /* 0x0000000000017941 */ /* 0x000fea0003800000 */
.L_x_550:
[----:B------:R-:W-:Y:S05]  /*1cf50*/  @P1 BRA `(.L_x_552) ;  /* 0x00000048008c1947 */ /* 0x000fea0003800000 */
[----:B------:R-:W2:Y:S01]  /*1cf60*/  LDL.LU R2, [R1+0x454] ;  /* 0x0004540001027983 */ /* 0x000ea20000300800 */
[----:B-----5:R-:W-:-:S04]  /*1cf70*/  LOP3.LUT R0, R0, 0xff, RZ, 0xc0, !PT ;  /* 0x000000ff00007812 */ /* 0x020fc800078ec0ff */
[----:B------:R-:W-:-:S05]  /*1cf80*/  F2FP.F16.E4M3.UNPACK_B R0, R0 ;  /* 0x00000000ff00723e */ /* 0x000fca00020006ff */
[----:B------:R-:W-:-:S05]  /*1cf90*/  HADD2.F32 R0, -RZ, R0.H0_H0 ;  /* 0x20000000ff007230 */ /* 0x000fca0000004100 */
[----:B------:R-:W-:-:S04]  /*1cfa0*/  FMUL R0, R0, UR23 ;  /* 0x0000001700007c20 */ /* 0x000fc80008400000 */
[----:B--2---:R-:W-:-:S05]  /*1cfb0*/  FFMA R0, R2, UR22, R0 ;  /* 0x0000001602007c23 */ /* 0x004fca0008000000 */
[----:B------:R-:W-:-:S05]  /*1cfc0*/  F2FP.SATFINITE.E4M3.F32.PACK_AB_MERGE_C R3, RZ, R0, RZ ;  /* 0x00000000ff03723e */ /* 0x000fca00048070ff */
[----:B------:R2:W-:Y:S01]  /*1cfd0*/  STG.E.U8 desc[UR20][R26.64+0xf9], R3 ;  /* 0x0000f9031a007986 */ /* 0x0005e2000c101114 */
[----:B------:R-:W-:Y:S05]  /*1cfe0*/  BRA `(.L_x_552) ;  /* 0x0000004800687947 */ /* 0x000fea0003800000 */
.L_x_39:
[----:B------:R-:W-:Y:S01]  /*1cff0*/  ISETP.GE.AND P3, PT, R32, 0x1, PT ;  /* 0x000000012000780c */ /* 0x000fe20003f66270 */
[----:B------:R-:W-:Y:S01]  /*1d000*/  FMUL R4, R4, UR22 ;  /* 0x0000001604047c20 */ /* 0x000fe20008400000 */
[----:B------:R-:W2:Y:S02]  /*1d010*/  LDL.LU R35, [R1+0x200] ;  /* 0x0002000001237983 */ /* 0x000ea40000300800 */
[----:B------:R-:W-:Y:S02]  /*1d020*/  ISETP.LT.OR P0, PT, R0, 0x1, !P3 ;  /* 0x000000010000780c */ /* 0x000fe40005f01670 */
[----:B------:R-:W-:Y:S01]  /*1d030*/  F2FP.SATFINITE.E4M3.F32.PACK_AB_MERGE_C R4, RZ, R4, RZ ;  /* 0x00000004ff04723e */ /* 0x000fe200048070ff */
[----:B------:R-:W-:Y:S01]  /*1d040*/  FMUL R5, R5, UR22 ;  /* 0x0000001605057c20 */ /* 0x000fe20008400000 */
[----:B------:R-:W-:Y:S01]  /*1d050*/  ISETP.GE.AND P2, PT, R32, 0x9, PT ;  /* 0x000000092000780c */ /* 0x000fe20003f46270 */
[----:B------:R-:W-:Y:S01]  /*1d060*/  FMUL R6, R6, UR22 ;  /* 0x0000001606067c20 */ /* 0x000fe20008400000 */
[----:B------:R-:W-:Y:S01]  /*1d070*/  FMUL R7, R7, UR22 ;  /* 0x0000001607077c20 */ /* 0x000fe20008400000 */
[----:B------:R-:W-:Y:S01]  /*1d080*/  ISETP.LT.OR P1, PT, R0, 0x9, !P3 ;  /* 0x000000090000780c */ /* 0x000fe20005f21670 */
[----:B------:R-:W-:Y:S01]  /*1d090*/  FMUL R8, R8, UR22 ;  /* 0x0000001608087c20 */ /* 0x000fe20008400000 */
[----:B------:R-:W-:Y:S01]  /*1d0a0*/  ISETP.LT.OR P5, PT, R0, 0xa, !P3 ;  /* 0x0000000a0000780c */ /* 0x000fe20005fa1670 */
[----:B------:R-:W-:Y:S01]  /*1d0b0*/  FMUL R9, R9, UR22 ;  /* 0x0000001609097c20 */ /* 0x000fe20008400000 */
[----:B------:R-:W-:Y:S01]  /*1d0c0*/  FMUL R10, R10, UR22 ;  /* 0x000000160a0a7c20 */ /* 0x000fe20008400000 */
[----:B------:R-:W-:Y:S01]  /*1d0d0*/  FMUL R11, R11, UR22 ;  /* 0x000000160b0b7c20 */ /* 0x000fe20008400000 */
[----:B------:R-:W-:Y:S01]  /*1d0e0*/  @!P0 STG.E.U8 desc[UR20][R2.64], R4 ;  /* 0x0000000402008986 */ /* 0x000fe2000c101114 */
[----:B------:R-:W-:-:S02]  /*1d0f0*/  ISETP.LT.OR P0, PT, R0, 0x2, !P3 ;  /* 0x000000020000780c */ /* 0x000fc40005f01670 */
[----:B------:R-:W-:Y:S01]  /*1d100*/  F2FP.SATFINITE.E4M3.F32.PACK_AB_MERGE_C R5, RZ, R5, RZ ;  /* 0x00000005ff05723e */ /* 0x000fe200048070ff */
[----:B------:R-:W-:Y:S01]  /*1d110*/  FMUL R12, R12, UR22 ;  /* 0x000000160c0c7c20 */ /* 0x000fe20008400000 */
[----:B------:R-:W-:Y:S01]  /*1d120*/  F2FP.SATFINITE.E4M3.F32.PACK_AB_MERGE_C R6, RZ, R6, RZ ;  /* 0x00000006ff06723e */ /* 0x000fe200048070ff */
[----:B------:R-:W-:Y:S01]  /*1d130*/  FMUL R13, R13, UR22 ;  /* 0x000000160d0d7c20 */ /* 0x000fe20008400000 */
[----:B------:R-:W-:Y:S01]  /*1d140*/  FMUL R14, R14, UR22 ;  /* 0x000000160e0e7c20 */ /* 0x000fe20008400000 */
[----:B------:R-:W-:Y:S01]  /*1d150*/  FMUL R15, R15, UR22 ;  /* 0x000000160f0f7c20 */ /* 0x000fe20008400000 */
[----:B------:R-:W-:Y:S01]  /*1d160*/  FMUL R16, R16, UR22 ;  /* 0x0000001610107c20 */ /* 0x000fe20008400000 */
[----:B------:R-:W-:Y:S01]  /*1d170*/  FMUL R17, R17, UR22 ;  /* 0x0000001611117c20 */ /* 0x000fe20008400000 */
[----:B------:R-:W-:Y:S01]  /*1d180*/  FMUL R18, R18, UR22 ;  /* 0x0000001612127c20 */ /* 0x000fe20008400000 */
[----:B------:R-:W-:Y:S01]  /*1d190*/  FMUL R19, R19, UR22 ;  /* 0x0000001613137c20 */ /* 0x000fe20008400000 */
[----:B------:R-:W-:Y:S01]  /*1d1a0*/  FMUL R20, R20, UR22 ;  /* 0x0000001614147c20 */ /* 0x000fe20008400000 */
[----:B------:R0:W-:Y:S01]  /*1d1b0*/  @!P0 STG.E.U8 desc[UR20][R2.64+0x1], R5 ;  /* 0x0000010502008986 */ /* 0x0001e2000c101114 */
[----:B------:R-:W-:-:S02]  /*1d1c0*/  ISETP.LT.OR P0, PT, R0, 0x1, !P2 ;  /* 0x000000010000780c */ /* 0x000fc40005701670 */
[----:B------:R-:W-:Y:S01]  /*1d1d0*/  F2FP.SATFINITE.E4M3.F32.PACK_AB_MERGE_C R7, RZ, R7, RZ ;  /* 0x00000007ff07723e */ /* 0x000fe200048070ff */
[----:B------:R-:W-:Y:S01]  /*1d1e0*/  FMUL R21, R21, UR22 ;  /* 0x0000001615157c20 */ /* 0x000fe20008400000 */
[----:B------:R-:W-:Y:S01]  /*1d1f0*/  FMUL R22, R22, UR22 ;  /* 0x0000001616167c20 */ /* 0x000fe20008400000 */
[----:B------:R-:W4:Y:S08]  /*1d200*/  LDL.LU R34, [R1+0x204] ;  /* 0x0002040001227983 */ /* 0x000f300000300800 */
[----:B------:R-:W-:Y:S01]  /*1d210*/  @!P0 STG.E.U8 desc[UR20][R24.64], R6 ;  /* 0x0000000618008986 */ /* 0x000fe2000c101114 */
[----:B------:R-:W-:-:S02]  /*1d220*/  ISETP.LT.OR P0, PT, R0, 0x2, !P2 ;  /* 0x000000020000780c */ /* 0x000fc40005701670 */
[----:B------:R-:W-:Y:S01]  /*1d230*/  F2FP.SATFINITE.E4M3.F32.PACK_AB_MERGE_C R8, RZ, R8, RZ ;  /* 0x00000008ff08723e */ /* 0x000fe200048070ff */
[----:B------:R-:W5:Y:S01]  /*1d240*/  LDL.LU R38, [R1+0x208] ;  /* 0x0002080001267983 */ /* 0x000f620000300800 */
[----:B------:R-:W-:Y:S02]  /*1d250*/  F2FP.SATFINITE.E4M3.F32.PACK_AB_MERGE_C R9, RZ, R9, RZ ;  /* 0x00000009ff09723e */ /* 0x000fe400048070ff */
[----:B------:R-:W-:Y:S01]  /*1d260*/  F2FP.SATFINITE.E4M3.F32.PACK_AB_MERGE_C R10, RZ, R10, RZ ;  /* 0x0000000aff0a723e */ /* 0x000fe200048070ff */
[----:B------:R-:W-:Y:S01]  /*1d270*/  FMUL R23, R23, UR22 ;  /* 0x0000001617177c20 */ /* 0x000fe20008400000 */
[----:B------:R-:W-:Y:S01]  /*1d280*/  F2FP.SATFINITE.E4M3.F32.PACK_AB_MERGE_C R11, RZ, R11, RZ ;  /* 0x0000000bff0b723e */ /* 0x000fe200048070ff */
[----:B------:R-:W3:Y:S04]  /*1d290*/  LDL.LU R37, [R1+0x20c] ;  /* 0x00020c0001257983 */ /* 0x000ee80000300800 */
[----:B------:R1:W-:Y:S01]  /*1d2a0*/  @!P0 STG.E.U8 desc[UR20][R24.64+0x1], R7 ;  /* 0x0000010718008986 */ /* 0x0003e2000c101114 */
[----:B------:R-:W-:-:S03]  /*1d2b0*/  ISETP.LT.OR P0, PT, R0, 0x9, !P2 ;  /* 0x000000090000780c */ /* 0x000fc60005701670 */
[----:B------:R-:W-:Y:S01]  /*1d2c0*/  @!P1 STG.E.U8 desc[UR20][R2.64+0x8], R8 ;  /* 0x0000080802009986 */ /* 0x000fe2000c101114 */
[----:B------:R-:W-:-:S03]  /*1d2d0*/  ISETP.LT.OR P1, PT, R0, 0xa, !P2 ;  /* 0x0000000a0000780c */ /* 0x000fc60005721670 */
[----:B------:R-:W-:Y:S01]  /*1d2e0*/  @!P5 STG.E.U8 desc[UR20][R2.64+0x9], R9 ;  /* 0x000009090200d986 */ /* 0x000fe2000c101114 */
[----:B------:R-:W-:Y:S02]  /*1d2f0*/  ISETP.LT.OR P5, PT, R0, 0x11, !P3 ;  /* 0x000000110000780c */ /* 0x000fe40005fa1670 */
[----:B------:R-:W-:Y:S01]  /*1d300*/  F2FP.SATFINITE.E4M3.F32.PACK_AB_MERGE_C R12, RZ, R12, RZ ;  /* 0x0000000cff0c723e */ /* 0x000fe200048070ff */
[----:B------:R-:W-:Y:S01]  /*1d310*/  FMUL R152, R152, UR22 ;  /* 0x0000001698987c20 */ /* 0x000fe20008400000 */
[----:B------:R-:W-:Y:S01]  /*1d320*/  F2FP.SATFINITE.E4M3.F32.PACK_AB_MERGE_C R13, RZ, R13, RZ ;  /* 0x0000000dff0d723e */ /* 0x000fe200048070ff */
[----:B------:R-:W-:Y:S01]  /*1d330*/  @!P0 STG.E.U8 desc[UR20][R24.64+0x8], R10 ;  /* 0x0000080a18008986 */ /* 0x000fe2000c101114 */
[----:B------:R-:W-:-:S03]  /*1d340*/  ISETP.LT.OR P0, PT, R0, 0x12, !P3 ;  /* 0x000000120000780c */ /* 0x000fc60005f01670 */
[----:B------:R-:W-:Y:S01]  /*1d350*/  @!P1 STG.E.U8 desc[UR20][R24.64+0x9], R11 ;  /* 0x0000090b18009986 */ /* 0x000fe2000c101114 */
[----:B------:R-:W-:-:S03]  /*1d360*/  ISETP.LT.OR P1, PT, R0, 0x11, !P2 ;  /* 0x000000110000780c */ /* 0x000fc60005721670 */
[----:B------:R-:W-:Y:S01]  /*1d370*/  @!P5 STG.E.U8 desc[UR20][R2.64+0x10], R12 ;  /* 0x0000100c0200d986 */ /* 0x000fe2000c101114 */
[C---:B------:R-:W-:Y:S02]  /*1d380*/  ISETP.LT.OR P5, PT, R0.reuse, 0x12, !P2 ;  /* 0x000000120000780c */ /* 0x040fe400057a1670 */
[----:B------:R-:W-:Y:S01]  /*1d390*/  F2FP.SATFINITE.E4M3.F32.PACK_AB_MERGE_C R14, RZ, R14, RZ ;  /* 0x0000000eff0e723e */ /* 0x000fe200048070ff */
[----:B------:R-:W4:Y:S04]  /*1d3a0*/  LDL.LU R33, [R1+0x210] ;  /* 0x0002100001217983 */ /* 0x000f280000300800 */
[----:B------:R-:W-:Y:S01]  /*1d3b0*/  @!P0 STG.E.U8 desc[UR20][R2.64+0x11], R13 ;  /* 0x0000110d02008986 */ /* 0x000fe2000c101114 */
[----:B------:R-:W-:Y:S02]  /*1d3c0*/  ISETP.LT.OR P0, PT, R0, 0x19, !P3 ;  /* 0x000000190000780c */ /* 0x000fe40005f01670 */
[----:B------:R-:W-:-:S02]  /*1d3d0*/  F2FP.SATFINITE.E4M3.F32.PACK_AB_MERGE_C R15, RZ, R15, RZ ;  /* 0x0000000fff0f723e */ /* 0x000fc400048070ff */
[----:B------:R-:W-:Y:S01]  /*1d3e0*/  F2FP.SATFINITE.E4M3.F32.PACK_AB_MERGE_C R16, RZ, R16, RZ ;  /* 0x00000010ff10723e */ /* 0x000fe200048070ff */
[----:B------:R-:W-:Y:S01]  /*1d3f0*/  @!P1 STG.E.U8 desc[UR20][R24.64+0x10], R14 ;  /* 0x0000100e18009986 */ /* 0x000fe2000c101114 */
        /* <DEDUP_REMOVED lines=8> */
[----:B------:R-:W3:Y:S01]  /*1d480*/  LDL.LU R31, [R1+0x214] ;  /* 0x00021400011f7983 */ /* 0x000ee20000300800 */
[----:B------:R-:W-:-:S03]  /*1d490*/  F2FP.SATFINITE.E4M3.F32.PACK_AB_MERGE_C R19, RZ, R19, RZ ;  /* 0x00000013ff13723e */ /* 0x000fc600048070ff */
[----:B------:R-:W-:Y:S01]  /*1d4a0*/  @!P1 STG.E.U8 desc[UR20][R2.64+0x19], R17 ;  /* 0x0000191102009986 */ /* 0x000fe2000c101114 */
[----:B------:R-:W-:-:S03]  /*1d4b0*/  ISETP.LT.OR P1, PT, R0, 0x21, !P3 ;  /* 0x000000210000780c */ /* 0x000fc60005f21670 */
[----:B------:R-:W-:Y:S01]  /*1d4c0*/  @!P5 STG.E.U8 desc[UR20][R24.64+0x18], R18 ;  /* 0x000018121800d986 */ /* 0x000fe2000c101114 */
[----:B------:R-:W-:-:S03]  /*1d4d0*/  ISETP.LT.OR P5, PT, R0, 0x22, !P3 ;  /* 0x000000220000780c */ /* 0x000fc60005fa1670 */
[----:B------:R-:W-:Y:S01]  /*1d4e0*/  @!P0 STG.E.U8 desc[UR20][R24.64+0x19], R19 ;  /* 0x0000191318008986 */ /* 0x000fe2000c101114 */
[----:B------:R-:W-:Y:S02]  /*1d4f0*/  ISETP.LT.OR P0, PT, R0, 0x21, !P2 ;  /* 0x000000210000780c */ /* 0x000fe40005701670 */
[----:B------:R-:W-:Y:S01]  /*1d500*/  F2FP.SATFINITE.E4M3.F32.PACK_AB_MERGE_C R20, RZ, R20, RZ ;  /* 0x00000014ff14723e */ /* 0x000fe200048070ff */
[----:B------:R-:W3:Y:S01]  /*1d510*/  LDL.LU R30, [R1+0x218] ;  /* 0x00021800011e7983 */ /* 0x000ee20000300800 */
[----:B------:R-:W-:Y:S01]  /*1d520*/  F2FP.SATFINITE.E4M3.F32.PACK_AB_MERGE_C R21, RZ, R21, RZ ;  /* 0x00000015ff15723e */ /* 0x000fe200048070ff */
[----:B------:R-:W-:Y:S01]  /*1d530*/  FMUL R154, R154, UR22 ;  /* 0x000000169a9a7c20 */ /* 0x000fe20008400000 */
[----:B------:R-:W-:Y:S01]  /*1d540*/  F2FP.SATFINITE.E4M3.F32.PACK_AB_MERGE_C R22, RZ, R22, RZ ;  /* 0x00000016ff16723e */ /* 0x000fe200048070ff */
[----:B------:R-:W-:Y:S01]  /*1d550*/  @!P1 STG.E.U8 desc[UR20][R2.64+0x20], R20 ;  /* 0x0000201402009986 */ /* 0x000fe2000c101114 */
[C---:B------:R-:W-:Y:S01]  /*1d560*/  ISETP.LT.OR P1, PT, R0.reuse, 0x22, !P2 ;  /* 0x000000220000780c */ /* 0x040fe20005721670 */
[----:B------:R-:W-:Y:S01]  /*1d570*/  FMUL R155, R155, UR22 ;  /* 0x000000169b9b7c20 */ /* 0x000fe20008400000 */
[----:B------:R-:W-:Y:S01]  /*1d580*/  F2FP.SATFINITE.E4M3.F32.PACK_AB_MERGE_C R23, RZ, R23, RZ ;  /* 0x00000017ff17723e */ /* 0x000fe200048070ff */
[----:B------:R-:W-:Y:S01]  /*1d590*/  @!P5 STG.E.U8 desc[UR20][R2.64+0x21], R21 ;  /* 0x000021150200d986 */ /* 0x000fe2000c101114 */
[----:B------:R-:W-:Y:S01]  /*1d5a0*/  ISETP.LT.OR P5, PT, R0, 0x29, !P3 ;  /* 0x000000290000780c */ /* 0x000fe20005fa1670 */
[----:B------:R-:W-:Y:S01]  /*1d5b0*/  FMUL R156, R156, UR22 ;  /* 0x000000169c9c7c20 */ /* 0x000fe20008400000 */
[----:B------:R-:W-:Y:S01]  /*1d5c0*/  F2FP.SATFINITE.E4M3.F32.PACK_AB_MERGE_C R152, RZ, R152, RZ ;  /* 0x00000098ff98723e */ /* 0x000fe200048070ff */
[----:B------:R-:W-:Y:S01]  /*1d5d0*/  @!P0 STG.E.U8 desc[UR20][R24.64+0x20], R22 ;  /* 0x0000201618008986 */ /* 0x000fe2000c101114 */
[----:B------:R-:W-:Y:S01]  /*1d5e0*/  ISETP.LT.OR P0, PT, R0, 0x2a, !P3 ;  /* 0x0000002a0000780c */ /* 0x000fe20005f01670 */
[----:B------:R-:W-:Y:S01]  /*1d5f0*/  FMUL R157, R157, UR22 ;  /* 0x000000169d9d7c20 */ /* 0x000fe20008400000 */
        /* <DEDUP_REMOVED lines=12> */
[C---:B------:R-:W-:Y:S01]  /*1d6c0*/  ISETP.LT.OR P0, PT, R0.reuse, 0x31, !P3 ;  /* 0x000000310000780c */ /* 0x040fe20005f01670 */
[----:B------:R-:W-:Y:S01]  /*1d6d0*/  FMUL R161, R161, UR22 ;  /* 0x00000016a1a17c20 */ /* 0x000fe20008400000 */
[----:B------:R-:W-:Y:S01]  /*1d6e0*/  ISETP.LT.OR P6, PT, R0, 0x32, !P2 ;  /* 0x000000320000780c */ /* 0x000fe200057c1670 */
        /* <DEDUP_REMOVED lines=43> */
[----:B0-----:R-:W-:Y:S01]  /*1d9a0*/  F2FP.SATFINITE.E4M3.F32.PACK_AB_MERGE_C R5, RZ, R168, RZ ;  /* 0x000000a8ff05723e */ /* 0x001fe200048070ff */
[----:B------:R-:W-:Y:S01]  /*1d9b0*/  @!P0 STG.E.U8 desc[UR20][R2.64+0x40], R164 ;  /* 0x000040a402008986 */ /* 0x000fe2000c101114 */
[----:B------:R-:W-:Y:S01]  /*1d9c0*/  ISETP.LT.OR P0, PT, R0, 0x49, !P3 ;  /* 0x000000490000780c */ /* 0x000fe20005f01670 */
[----:B------:R-:W-:Y:S01]  /*1d9d0*/  FMUL R174, R174, UR22 ;  /* 0x00000016aeae7c20 */ /* 0x000fe20008400000 */
[----:B------:R-:W-:Y:S01]  /*1d9e0*/  F2FP.SATFINITE.E4M3.F32.PACK_AB_MERGE_C R169, RZ, R169, RZ ;  /* 0x000000a9ffa9723e */ /* 0x000fe200048070ff */
[----:B------:R-:W-:Y:S01]  /*1d9f0*/  @!P1 STG.E.U8 desc[UR20][R2.64+0x41], R165 ;  /* 0x000041a502009986 */ /* 0x000fe2000c101114 */
[C---:B------:R-:W-:Y:S01]  /*1da00*/  ISETP.LT.OR P1, PT, R0.reuse, 0x4a, !P3 ;  /* 0x0000004a0000780c */ /* 0x040fe20005f21670 */
[----:B------:R-:W-:Y:S01]  /*1da10*/  FMUL R175, R175, UR22 ;  /* 0x00000016afaf7c20 */ /* 0x000fe20008400000 */
[----:B-1----:R-:W-:Y:S01]  /*1da20*/  F2FP.SATFINITE.E4M3.F32.PACK_AB_MERGE_C R7, RZ, R170, RZ ;  /* 0x000000aaff07723e */ /* 0x002fe200048070ff */
        /* <DEDUP_REMOVED lines=8> */
[----:B------:R0:W-:Y:S01]  /*1dab0*/  @!P0 STG.E.U8 desc[UR20][R2.64+0x48], R5 ;  /* 0x0000480502008986 */ /* 0x0001e2000c101114 */
[----:B------:R-:W-:Y:S01]  /*1dac0*/  ISETP.LT.OR P0, PT, R0, 0x51, !P3 ;  /* 0x000000510000780c */ /* 0x000fe20005f01670 */
[----:B------:R-:W-:Y:S01]  /*1dad0*/  FMUL R178, R178, UR22 ;  /* 0x00000016b2b27c20 */ /* 0x000fe20008400000 */
[----:B------:R-:W-:Y:S01]  /*1dae0*/  F2FP.SATFINITE.E4M3.F32.PACK_AB_MERGE_C R175, RZ, R175, RZ ;  /* 0x000000afffaf723e */ /* 0x000fe200048070ff */
[----:B------:R-:W-:Y:S01]  /*1daf0*/  @!P1 STG.E.U8 desc[UR20][R2.64+0x49], R169 ;  /* 0x000049a902009986 */ /* 0x000fe2000c101114 */
[----:B------:R-:W-:Y:S01]  /*1db00*/  ISETP.LT.OR P1, PT, R0, 0x52, !P3 ;  /* 0x000000520000780c */ /* 0x000fe20005f21670 */
[----:B------:R-:W-:Y:S01]  /*1db10*/  FMUL R179, R179, UR22 ;  /* 0x00000016b3b37c20 */ /* 0x000fe20008400000 */
[----:B------:R-:W-:Y:S01]  /*1db20*/  FMUL R180, R180, UR22 ;  /* 0x00000016b4b47c20 */ /* 0x000fe20008400000 */
[----:B------:R1:W-:Y:S01]  /*1db30*/  @!P5 STG.E.U8 desc[UR20][R24.64+0x48], R7 ;  /* 0x000048071800d986 */ /* 0x0003e2000c101114 */
[----:B------:R-:W-:Y:S01]  /*1db40*/  ISETP.LT.OR P5, PT, R0, 0x51, !P2 ;  /* 0x000000510000780c */ /* 0x000fe200057a1670 */
[----:B------:R-:W-:Y:S01]  /*1db50*/  FMUL R181, R181, UR22 ;  /* 0x00000016b5b57c20 */ /* 0x000fe20008400000 */
[----:B------:R-:W-:Y:S01]  /*1db60*/  F2FP.SATFINITE.E4M3.F32.PACK_AB_MERGE_C R177, RZ, R177, RZ ;  /* 0x000000b1ffb1723e */ /* 0x000fe200048070ff */
[----:B------:R-:W-:Y:S01]  /*1db70*/  @!P6 STG.E.U8 desc[UR20][R24.64+0x49], R171 ;  /* 0x000049ab1800e986 */ /* 0x000fe2000c101114 */
[----:B0-----:R-:W-:Y:S01]  /*1db80*/  F2FP.SATFINITE.E4M3.F32.PACK_AB_MERGE_C R5, RZ, R172, RZ ;  /* 0x000000acff05723e */ /* 0x001fe200048070ff */
[----:B------:R-:W-:Y:S01]  /*1db90*/  FMUL R182, R182, UR22 ;  /* 0x00000016b6b67c20 */ /* 0x000fe20008400000 */
[C---:B------:R-:W-:Y:S01]  /*1dba0*/  ISETP.LT.OR P6, PT, R0.reuse, 0x52, !P2 ;  /* 0x000000520000780c */ /* 0x040fe200057c1670 */
[----:B------:R-:W-:Y:S01]  /*1dbb0*/  FMUL R183, R183, UR22 ;  /* 0x00000016b7b77c20 */ /* 0x000fe20008400000 */
[----:B------:R-:W-:Y:S01]  /*1dbc0*/  F2FP.SATFINITE.E4M3.F32.PACK_AB_MERGE_C R179, RZ, R179, RZ ;  /* 0x000000b3ffb3723e */ /* 0x000fe200048070ff */
[----:B------:R0:W-:Y:S01]  /*1dbd0*/  @!P0 STG.E.U8 desc[UR20][R2.64+0x50], R5 ;  /* 0x0000500502008986 */ /* 0x0001e2000c101114 */
[----:B------:R-:W-:Y:S01]  /*1dbe0*/  ISETP.LT.OR P0, PT, R0, 0x59, !P3 ;  /* 0x000000590000780c */ /* 0x000fe20005f01670 */
[----:B------:R-:W-:Y:S01]  /*1dbf0*/  FMUL R184, R184, UR22 ;  /* 0x00000016b8b87c20 */ /* 0x000fe20008400000 */
[----:B-1----:R-:W-:Y:S01]  /*1dc00*/  F2FP.SATFINITE.E4M3.F32.PACK_AB_MERGE_C R7, RZ, R174, RZ ;  /* 0x000000aeff07723e */ /* 0x002fe200048070ff */
        /* <DEDUP_REMOVED lines=9> */
[----:B0-----:R-:W-:Y:S01]  /*1dca0*/  F2FP.SATFINITE.E4M3.F32.PACK_AB_MERGE_C R5, RZ, R176, RZ ;  /* 0x000000b0ff05723e */ /* 0x001fe200048070ff */
[----:B------:R-:W-:Y:S01]  /*1dcb0*/  FMUL R187, R187, UR22 ;  /* 0x00000016bbbb7c20 */ /* 0x000fe20008400000 */
[----:B------:R-:W-:Y:S01]  /*1dcc0*/  ISETP.LT.OR P6, PT, R0, 0x5a, !P2 ;  /* 0x0000005a0000780c */ /* 0x000fe200057c1670 */
[----:B------:R-:W-:Y:S01]  /*1dcd0*/  FMUL R188, R188, UR22 ;  /* 0x00000016bcbc7c20 */ /* 0x000fe20008400000 */
[----:B------:R-:W-:Y:S01]  /*1dce0*/  F2FP.SATFINITE.E4M3.F32.PACK_AB_MERGE_C R185, RZ, R185, RZ ;  /* 0x000000b9ffb9723e */ /* 0x000fe200048070ff */
[----:B------:R0:W-:Y:S01]  /*1dcf0*/  @!P0 STG.E.U8 desc[UR20][R2.64+0x58], R5 ;  /* 0x0000580502008986 */ /* 0x0001e2000c101114 */
[C---:B------:R-:W-:Y:S01]  /*1dd00*/  ISETP.LT.OR P0, PT, R0.reuse, 0x61, !P3 ;  /* 0x000000610000780c */ /* 0x040fe20005f01670 */
[----:B------:R-:W-:Y:S01]  /*1dd10*/  FMUL R189, R189, UR22 ;  /* 0x00000016bdbd7c20 */ /* 0x000fe20008400000 */
[----:B-1----:R-:W-:Y:S01]  /*1dd20*/  F2FP.SATFINITE.E4M3.F32.PACK_AB_MERGE_C R7, RZ, R178, RZ ;  /* 0x000000b2ff07723e */ /* 0x002fe200048070ff */
[----:B------:R-:W-:Y:S01]  /*1dd30*/  @!P1 STG.E.U8 desc[UR20][R2.64+0x59], R177 ;  /* 0x000059b102009986 */ /* 0x000fe2000c101114 */
[----:B------:R-:W-:Y:S01]  /*1dd40*/  ISETP.LT.OR P1, PT, R0, 0x62, !P3 ;  /* 0x000000620000780c */ /* 0x000fe20005f21670 */
[----:B------:R-:W-:Y:S01]  /*1dd50*/  FMUL R190, R190, UR22 ;  /* 0x00000016bebe7c20 */ /* 0x000fe20008400000 */
[----:B------:R-:W-:Y:S01]  /*1dd60*/  F2FP.SATFINITE.E4M3.F32.PACK_AB_MERGE_C R187, RZ, R187, RZ ;  /* 0x000000bbffbb723e */ /* 0x000fe200048070ff */
[----:B------:R1:W-:Y:S01]  /*1dd70*/  @!P5 STG.E.U8 desc[UR20][R24.64+0x58], R7 ;  /* 0x000058071800d986 */ /* 0x0003e2000c101114 */
[----:B------:R-:W-:Y:S01]  /*1dd80*/  ISETP.LT.OR P5, PT, R0, 0x61, !P2 ;  /* 0x000000610000780c */ /* 0x000fe200057a1670 */
[----:B------:R-:W-:Y:S01]  /*1dd90*/  FMUL R191, R191, UR22 ;  /* 0x00000016bfbf7c20 */ /* 0x000fe20008400000 */
[----:B------:R-:W-:Y:S01]  /*1dda0*/  FMUL R192, R192, UR22 ;  /* 0x00000016c0c07c20 */ /* 0x000fe20008400000 */
[----:B0-----:R-:W-:Y:S01]  /*1ddb0*/  F2FP.SATFINITE.E4M3.F32.PACK_AB_MERGE_C R5, RZ, R180, RZ ;  /* 0x000000b4ff05723e */ /* 0x001fe200048070ff */
[----:B------:R-:W-:Y:S01]  /*1ddc0*/  @!P6 STG.E.U8 desc[UR20][R24.64+0x59], R179 ;  /* 0x000059b31800e986 */ /* 0x000fe2000c101114 */
        /* <DEDUP_REMOVED lines=38> */
[----:B------:R-:W-:Y:S01]  /*1e030*/  FMUL R204, R204, UR22 ;  /* 0x00000016cccc7c20 */ /* 0x000fe20008400000 */
        /* <DEDUP_REMOVED lines=107> */
[----:B--2---:R-:W-:Y:S01]  /*1e6f0*/  FMUL R4, R35, UR22 ;  /* 0x0000001623047c20 */ /* 0x004fe20008400000 */
        /* <DEDUP_REMOVED lines=9> */
[----:B------:R-:W-:-:S02]  /*1e790*/  ISETP.LT.OR P5, PT, R0, 0xa9, !P2 ;  /* 0x000000a90000780c */ /* 0x000fc400057a1670 */
[----:B------:R-:W-:Y:S01]  /*1e7a0*/  F2FP.SATFINITE.E4M3.F32.PACK_AB_MERGE_C R235, RZ, R235, RZ ;  /* 0x000000ebffeb723e */ /* 0x000fe200048070ff */
[----:B------:R-:W-:Y:S01]  /*1e7b0*/  @!P6 STG.E.U8 desc[UR20][R24.64+0xa1], R215 ;  /* 0x0000a1d71800e986 */ /* 0x000fe2000c101114 */
[----:B0-----:R-:W-:Y:S02]  /*1e7c0*/  F2FP.SATFINITE.E4M3.F32.PACK_AB_MERGE_C R5, RZ, R216, RZ ;  /* 0x000000d8ff05723e */ /* 0x001fe400048070ff */
[C---:B------:R-:W-:Y:S01]  /*1e7d0*/  ISETP.LT.OR P6, PT, R0.reuse, 0xaa, !P2 ;  /* 0x000000aa0000780c */ /* 0x040fe200057c1670 */
[----:B------:R-:W2:Y:S04]  /*1e7e0*/  LDL.LU R36, [R1+0x21c] ;  /* 0x00021c0001247983 */ /* 0x000ea80000300800 */
[----:B------:R0:W-:Y:S01]  /*1e7f0*/  @!P0 STG.E.U8 desc[UR20][R2.64+0xa8], R5 ;  /* 0x0000a80502008986 */ /* 0x0001e2000c101114 */
[----:B------:R-:W-:-:S02]  /*1e800*/  ISETP.LT.OR P0, PT, R0, 0xb1, !P3 ;  /* 0x000000b10000780c */ /* 0x000fc40005f01670 */
[----:B-1----:R-:W-:Y:S01]  /*1e810*/  F2FP.SATFINITE.E4M3.F32.PACK_AB_MERGE_C R7, RZ, R218, RZ ;  /* 0x000000daff07723e */ /* 0x002fe200048070ff */
[----:B------:R-:W-:Y:S01]  /*1e820*/  @!P1 STG.E.U8 desc[UR20][R2.64+0xa9], R217 ;  /* 0x0000a9d902009986 */ /* 0x000fe2000c101114 */
[----:B------:R-:W-:-:S03]  /*1e830*/  ISETP.LT.OR P1, PT, R0, 0xb2, !P3 ;  /* 0x000000b20000780c */ /* 0x000fc60005f21670 */
[----:B------:R1:W-:Y:S01]  /*1e840*/  @!P5 STG.E.U8 desc[UR20][R24.64+0xa8], R7 ;  /* 0x0000a8071800d986 */ /* 0x0003e2000c101114 */
[C---:B------:R-:W-:Y:S02]  /*1e850*/  ISETP.LT.OR P5, PT, R0.reuse, 0xb1, !P2 ;  /* 0x000000b10000780c */ /* 0x040fe400057a1670 */
[----:B0-----:R-:W-:Y:S01]  /*1e860*/  F2FP.SATFINITE.E4M3.F32.PACK_AB_MERGE_C R5, RZ, R220, RZ ;  /* 0x000000dcff05723e */ /* 0x001fe200048070ff */
[----:B------:R-:W-:Y:S01]  /*1e870*/  @!P6 STG.E.U8 desc[UR20][R24.64+0xa9], R219 ;  /* 0x0000a9db1800e986 */ /* 0x000fe2000c101114 */
[----:B------:R-:W-:-:S03]  /*1e880*/  ISETP.LT.OR P6, PT, R0, 0xb2, !P2 ;  /* 0x000000b20000780c */ /* 0x000fc600057c1670 */
[----:B------:R0:W-:Y:S01]  /*1e890*/  @!P0 STG.E.U8 desc[UR20][R2.64+0xb0], R5 ;  /* 0x0000b00502008986 */ /* 0x0001e2000c101114 */
[C---:B------:R-:W-:Y:S02]  /*1e8a0*/  ISETP.LT.OR P0, PT, R0.reuse, 0xb9, !P3 ;  /* 0x000000b90000780c */ /* 0x040fe40005f01670 */
        /* <DEDUP_REMOVED lines=29> */
[----:B------:R-:W-:Y:S02]  /*1ea80*/  ISETP.LT.OR P0, PT, R0, 0xd1, !P3 ;  /* 0x000000d10000780c */ /* 0x000fe40005f01670 */
[----:B-1----:R-:W-:Y:S01]  /*1ea90*/  F2FP.SATFINITE.E4M3.F32.PACK_AB_MERGE_C R7, RZ, R234, RZ ;  /* 0x000000eaff07723e */ /* 0x002fe200048070ff */
[----:B------:R-:W2:Y:S01]  /*1eaa0*/  LDL.LU R35, [R1+0x220] ;  /* 0x0002200001237983 */ /* 0x000ea20000300800 */
[----:B------:R-:W-:Y:S01]  /*1eab0*/  F2FP.SATFINITE.E4M3.F32.PACK_AB_MERGE_C R9, RZ, R236, RZ ;  /* 0x000000ecff09723e */ /* 0x000fe200048070ff */
[----:B----4-:R-:W-:Y:S01]  /*1eac0*/  FMUL R6, R33, UR22 ;  /* 0x0000001621067c20 */ /* 0x010fe20008400000 */
[----:B------:R-:W-:Y:S01]  /*1ead0*/  F2FP.SATFINITE.E4M3.F32.PACK_AB_MERGE_C R11, RZ, R4, RZ ;  /* 0x00000004ff0b723e */ /* 0x000fe200048070ff */
[----:B------:R-:W-:Y:S01]  /*1eae0*/  @!P1 STG.E.U8 desc[UR20][R2.64+0xc9], R233 ;  /* 0x0000c9e902009986 */ /* 0x000fe2000c101114 */
[----:B0-----:R-:W-:Y:S01]  /*1eaf0*/  FMUL R5, R34, UR22 ;  /* 0x0000001622057c20 */ /* 0x001fe20008400000 */
[----:B-----5:R-:W-:-:S02]  /*1eb00*/  FMUL R4, R38, UR22 ;  /* 0x0000001626047c20 */ /* 0x020fc40008400000 */
[----:B------:R-:W4:Y:S01]  /*1eb10*/  LDL.LU R34, [R1+0x224] ;  /* 0x0002240001227983 */ /* 0x000f220000300800 */
[----:B------:R-:W-:-:S03]  /*1eb20*/  ISETP.LT.OR P1, PT, R0, 0xd2, !P3 ;  /* 0x000000d20000780c */ /* 0x000fc60005f21670 */
[----:B------:R-:W5:Y:S04]  /*1eb30*/  LDL.LU R33, [R1+0x228] ;  /* 0x0002280001217983 */ /* 0x000f680000300800 */
[----:B------:R3:W-:Y:S01]  /*1eb40*/  @!P5 STG.E.U8 desc[UR20][R24.64+0xc8], R7 ;  /* 0x0000c8071800d986 */ /* 0x0007e2000c101114 */
[----:B------:R-:W-:-:S03]  /*1eb50*/  ISETP.LT.OR P5, PT, R0, 0xd1, !P2 ;  /* 0x000000d10000780c */ /* 0x000fc600057a1670 */
[----:B------:R-:W-:Y:S01]  /*1eb60*/  @!P6 STG.E.U8 desc[UR20][R24.64+0xc9], R235 ;  /* 0x0000c9eb1800e986 */ /* 0x000fe2000c101114 */
[----:B------:R-:W-:-:S03]  /*1eb70*/  ISETP.LT.OR P6, PT, R0, 0xd2, !P2 ;  /* 0x000000d20000780c */ /* 0x000fc600057c1670 */
[----:B------:R0:W-:Y:S01]  /*1eb80*/  @!P0 STG.E.U8 desc[UR20][R2.64+0xd0], R9 ;  /* 0x0000d00902008986 */ /* 0x0001e2000c101114 */
[----:B---3--:R-:W-:-:S03]  /*1eb90*/  FMUL R7, R31, UR22 ;  /* 0x000000161f077c20 */ /* 0x008fc60008400000 */
[----:B------:R-:W3:Y:S04]  /*1eba0*/  LDL.LU R31, [R1+0x22c] ;  /* 0x00022c00011f7983 */ /* 0x000ee80000300800 */
[----:B------:R-:W3:Y:S01]  /*1ebb0*/  LDL.LU R38, [R1+0x230] ;  /* 0x0002300001267983 */ /* 0x000ee20000300800 */
[----:B0-----:R-:W-:Y:S01]  /*1ebc0*/  F2FP.SATFINITE.E4M3.F32.PACK_AB_MERGE_C R9, RZ, R4, RZ ;  /* 0x00000004ff09723e */ /* 0x001fe200048070ff */
[----:B------:R-:W-:Y:S02]  /*1ebd0*/  FMUL R4, R30, UR22 ;  /* 0x000000161e047c20 */ /* 0x000fe40008400000 */
[----:B------:R-:W3:Y:S01]  /*1ebe0*/  LDL.LU R30, [R1+0x234] ;  /* 0x00023400011e7983 */ /* 0x000ee20000300800 */
[----:B------:R-:W-:Y:S02]  /*1ebf0*/  F2FP.SATFINITE.E4M3.F32.PACK_AB_MERGE_C R237, RZ, R237, RZ ;  /* 0x000000edffed723e */ /* 0x000fe400048070ff */
[----:B------:R-:W-:Y:S01]  /*1ec00*/  F2FP.SATFINITE.E4M3.F32.PACK_AB_MERGE_C R13, RZ, R5, RZ ;  /* 0x00000005ff0d723e */ /* 0x000fe200048070ff */
[----:B------:R-:W-:Y:S01]  /*1ec10*/  FMUL R5, R37, UR22 ;  /* 0x0000001625057c20 */ /* 0x000fe20008400000 */
[----:B------:R-:W-:Y:S01]  /*1ec20*/  ISETP.LT.OR P0, PT, R0, 0xd9, !P3 ;  /* 0x000000d90000780c */ /* 0x000fe20005f01670 */
[----:B------:R-:W3:Y:S01]  /*1ec30*/  LDL.LU R37, [R1+0x238] ;  /* 0x0002380001257983 */ /* 0x000ee20000300800 */
[----:B------:R-:W-:-:S03]  /*1ec40*/  F2FP.SATFINITE.E4M3.F32.PACK_AB_MERGE_C R15, RZ, R6, RZ ;  /* 0x00000006ff0f723e */ /* 0x000fc600048070ff */
[----:B------:R-:W-:Y:S01]  /*1ec50*/  @!P1 STG.E.U8 desc[UR20][R2.64+0xd1], R237 ;  /* 0x0000d1ed02009986 */ /* 0x000fe2000c101114 */
[----:B------:R-:W-:-:S03]  /*1ec60*/  ISETP.LT.OR P1, PT, R0, 0xda, !P3 ;  /* 0x000000da0000780c */ /* 0x000fc60005f21670 */
[----:B------:R0:W-:Y:S01]  /*1ec70*/  @!P5 STG.E.U8 desc[UR20][R24.64+0xd0], R11 ;  /* 0x0000d00b1800d986 */ /* 0x0001e2000c101114 */
[----:B------:R-:W-:-:S03]  /*1ec80*/  ISETP.LT.OR P5, PT, R0, 0xd9, !P2 ;  /* 0x000000d90000780c */ /* 0x000fc600057a1670 */
[----:B------:R1:W-:Y:S01]  /*1ec90*/  @!P6 STG.E.U8 desc[UR20][R24.64+0xd1], R13 ;  /* 0x0000d10d1800e986 */ /* 0x0003e2000c101114 */
[----:B0-----:R-:W-:Y:S02]  /*1eca0*/  F2FP.SATFINITE.E4M3.F32.PACK_AB_MERGE_C R11, RZ, R5, RZ ;  /* 0x00000005ff0b723e */ /* 0x001fe400048070ff */
[----:B-1----:R-:W-:Y:S01]  /*1ecb0*/  F2FP.SATFINITE.E4M3.F32.PACK_AB_MERGE_C R13, RZ, R7, RZ ;  /* 0x00000007ff0d723e */ /* 0x002fe200048070ff */
[----:B------:R0:W-:Y:S04]  /*1ecc0*/  @!P0 STG.E.U8 desc[UR20][R2.64+0xd8], R9 ;  /* 0x0000d80902008986 */ /* 0x0001e8000c101114 */
[----:B------:R1:W-:Y:S01]  /*1ecd0*/  @!P1 STG.E.U8 desc[UR20][R2.64+0xd9], R11 ;  /* 0x0000d90b02009986 */ /* 0x0003e2000c101114 */
[----:B0-----:R-:W-:-:S03]  /*1ece0*/  F2FP.SATFINITE.E4M3.F32.PACK_AB_MERGE_C R9, RZ, R4, RZ ;  /* 0x00000004ff09723e */ /* 0x001fc600048070ff */
[----:B------:R0:W-:Y:S01]  /*1ecf0*/  @!P5 STG.E.U8 desc[UR20][R24.64+0xd8], R15 ;  /* 0x0000d80f1800d986 */ /* 0x0001e2000c101114 */
[----:B--2---:R-:W-:-:S03]  /*1ed00*/  FMUL R5, R36, UR22 ;  /* 0x0000001624057c20 */ /* 0x004fc60008400000 */
[----:B------:R-:W2:Y:S02]  /*1ed10*/  LDL.LU R36, [R1+0x23c] ;  /* 0x00023c0001247983 */ /* 0x000ea40000300800 */
[----:B-1----:R-:W-:Y:S01]  /*1ed20*/  F2FP.SATFINITE.E4M3.F32.PACK_AB_MERGE_C R11, RZ, R5, RZ ;  /* 0x00000005ff0b723e */ /* 0x002fe200048070ff */
[----:B------:R-:W-:Y:S02]  /*1ed30*/  FMUL R6, R35, UR22 ;  /* 0x0000001623067c20 */ /* 0x000fe40008400000 */
[----:B------:R-:W2:Y:S01]  /*1ed40*/  LDL.LU R35, [R1+0x240] ;  /* 0x0002400001237983 */ /* 0x000ea20000300800 */
[----:B----4-:R-:W-:-:S03]  /*1ed50*/  FMUL R7, R34, UR22 ;  /* 0x0000001622077c20 */ /* 0x010fc60008400000 */
[----:B------:R-:W4:Y:S01]  /*1ed60*/  LDL.LU R34, [R1+0x244] ;  /* 0x0002440001227983 */ /* 0x000f220000300800 */
[----:B-----5:R-:W-:-:S03]  /*1ed70*/  FMUL R4, R33, UR22 ;  /* 0x0000001621047c20 */ /* 0x020fc60008400000 */
[----:B------:R-:W5:Y:S01]  /*1ed80*/  LDL.LU R33, [R1+0x248] ;  /* 0x0002480001217983 */ /* 0x000f620000300800 */
[----:B0-----:R-:W-:Y:S01]  /*1ed90*/  F2FP.SATFINITE.E4M3.F32.PACK_AB_MERGE_C R15, RZ, R6, RZ ;  /* 0x00000006ff0f723e */ /* 0x001fe200048070ff */
[----:B---3--:R-:W-:Y:S02]  /*1eda0*/  FMUL R5, R31, UR22 ;  /* 0x000000161f057c20 */ /* 0x008fe40008400000 */
[----:B------:R-:W3:Y:S01]  /*1edb0*/  LDL.LU R31, [R1+0x24c] ;  /* 0x00024c00011f7983 */ /* 0x000ee20000300800 */
[----:B------:R-:W-:-:S03]  /*1edc0*/  FMUL R6, R30, UR22 ;  /* 0x000000161e067c20 */ /* 0x000fc60008400000 */
[----:B------:R-:W3:Y:S01]  /*1edd0*/  LDL.LU R30, [R1+0x250] ;  /* 0x00025000011e7983 */ /* 0x000ee20000300800 */
[C---:B------:R-:W-:Y:S02]  /*1ede0*/  ISETP.LT.OR P6, PT, R0.reuse, 0xda, !P2 ;  /* 0x000000da0000780c */ /* 0x040fe400057c1670 */
[C---:B------:R-:W-:Y:S02]  /*1edf0*/  ISETP.LT.OR P5, PT, R0.reuse, 0xe1, !P3 ;  /* 0x000000e10000780c */ /* 0x040fe40005fa1670 */
[C---:B------:R-:W-:Y:S02]  /*1ee00*/  ISETP.LT.OR P0, PT, R0.reuse, 0xe1, !P2 ;  /* 0x000000e10000780c */ /* 0x040fe40005701670 */
[----:B------:R-:W-:-:S07]  /*1ee10*/  ISETP.LT.OR P1, PT, R0, 0xe2, !P2 ;  /* 0x000000e20000780c */ /* 0x000fce0005721670 */
[----:B------:R0:W-:Y:S01]  /*1ee20*/  @!P6 STG.E.U8 desc[UR20][R24.64+0xd9], R13 ;  /* 0x0000d90d1800e986 */ /* 0x0001e2000c101114 */
[C---:B------:R-:W-:Y:S02]  /*1ee30*/  ISETP.LT.OR P6, PT, R0.reuse, 0xe2, !P3 ;  /* 0x000000e20000780c */ /* 0x040fe40005fc1670 */
[----:B------:R-:W-:Y:S01]  /*1ee40*/  F2FP.SATFINITE.E4M3.F32.PACK_AB_MERGE_C R7, RZ, R7, RZ ;  /* 0x00000007ff07723e */ /* 0x000fe200048070ff */
[----:B------:R1:W-:Y:S01]  /*1ee50*/  @!P5 STG.E.U8 desc[UR20][R2.64+0xe0], R9 ;  /* 0x0000e0090200d986 */ /* 0x0003e2000c101114 */
[----:B------:R-:W-:Y:S02]  /*1ee60*/  ISETP.LT.OR P5, PT, R0, 0xea, !P2 ;  /* 0x000000ea0000780c */ /* 0x000fe400057a1670 */
[----:B0-----:R-:W-:Y:S01]  /*1ee70*/  F2FP.SATFINITE.E4M3.F32.PACK_AB_MERGE_C R13, RZ, R4, RZ ;  /* 0x00000004ff0d723e */ /* 0x001fe200048070ff */
[----:B------:R-:W-:-:S06]  /*1ee80*/  FMUL R4, R38, UR22 ;  /* 0x0000001626047c20 */ /* 0x000fcc0008400000 */
[----:B------:R-:W-:Y:S01]  /*1ee90*/  @!P6 STG.E.U8 desc[UR20][R2.64+0xe1], R11 ;  /* 0x0000e10b0200e986 */ /* 0x000fe2000c101114 */
[----:B------:R-:W-:-:S03]  /*1eea0*/  ISETP.LT.OR P6, PT, R0, 0xe9, !P3 ;  /* 0x000000e90000780c */ /* 0x000fc60005fc1670 */
[----:B------:R-:W-:Y:S01]  /*1eeb0*/  @!P0 STG.E.U8 desc[UR20][R24.64+0xe0], R15 ;  /* 0x0000e00f18008986 */ /* 0x000fe2000c101114 */
[----:B------:R-:W-:-:S03]  /*1eec0*/  ISETP.LT.OR P0, PT, R0, 0xea, !P3 ;  /* 0x000000ea0000780c */ /* 0x000fc60005f01670 */
[----:B------:R0:W-:Y:S04]  /*1eed0*/  @!P1 STG.E.U8 desc[UR20][R24.64+0xe1], R7 ;  /* 0x0000e10718009986 */ /* 0x0001e8000c101114 */
[----:B------:R-:W3:Y:S01]  /*1eee0*/  LDL.LU R38, [R1+0x254] ;  /* 0x0002540001267983 */ /* 0x000ee20000300800 */
[----:B-1----:R-:W-:Y:S02]  /*1eef0*/  F2FP.SATFINITE.E4M3.F32.PACK_AB_MERGE_C R9, RZ, R5, RZ ;  /* 0x00000005ff09723e */ /* 0x002fe400048070ff */
[----:B0-----:R-:W-:Y:S01]  /*1ef00*/  F2FP.SATFINITE.E4M3.F32.PACK_AB_MERGE_C R7, RZ, R4, RZ ;  /* 0x00000004ff07723e */ /* 0x001fe200048070ff */
[----:B------:R-:W-:Y:S02]  /*1ef10*/  FMUL R4, R37, UR22 ;  /* 0x0000001625047c20 */ /* 0x000fe40008400000 */
[----:B------:R-:W3:Y:S01]  /*1ef20*/  LDL.LU R37, [R1+0x258] ;  /* 0x0002580001257983 */ /* 0x000ee20000300800 */
[----:B------:R-:W-:-:S02]  /*1ef30*/  F2FP.SATFINITE.E4M3.F32.PACK_AB_MERGE_C R11, RZ, R6, RZ ;  /* 0x00000006ff0b723e */ /* 0x000fc400048070ff */
[----:B------:R-:W-:Y:S01]  /*1ef40*/  F2FP.SATFINITE.E4M3.F32.PACK_AB_MERGE_C R15, RZ, R4, RZ ;  /* 0x00000004ff0f723e */ /* 0x000fe200048070ff */
[----:B------:R-:W-:Y:S04]  /*1ef50*/  @!P6 STG.E.U8 desc[UR20][R2.64+0xe8], R13 ;  /* 0x0000e80d0200e986 */ /* 0x000fe8000c101114 */
[----:B------:R0:W-:Y:S04]  /*1ef60*/  @!P0 STG.E.U8 desc[UR20][R2.64+0xe9], R9 ;  /* 0x0000e90902008986 */ /* 0x0001e8000c101114 */
[----:B------:R1:W-:Y:S01]  /*1ef70*/  @!P5 STG.E.U8 desc[UR20][R24.64+0xe9], R11 ;  /* 0x0000e90b1800d986 */ /* 0x0003e2000c101114 */
[----:B--2---:R-:W-:-:S03]  /*1ef80*/  FMUL R5, R36, UR22 ;  /* 0x0000001624057c20 */ /* 0x004fc60008400000 */
[----:B------:R-:W2:Y:S02]  /*1ef90*/  LDL.LU R36, [R1+0x25c] ;  /* 0x00025c0001247983 */ /* 0x000ea40000300800 */
[----:B0-----:R-:W-:Y:S01]  /*1efa0*/  F2FP.SATFINITE.E4M3.F32.PACK_AB_MERGE_C R9, RZ, R5, RZ ;  /* 0x00000005ff09723e */ /* 0x001fe200048070ff */
[----:B------:R-:W-:Y:S02]  /*1efb0*/  FMUL R6, R35, UR22 ;  /* 0x0000001623067c20 */ /* 0x000fe40008400000 */
[----:B------:R-:W2:Y:S01]  /*1efc0*/  LDL.LU R35, [R1+0x260] ;  /* 0x0002600001237983 */ /* 0x000ea20000300800 */
[----:B----4-:R-:W-:-:S03]  /*1efd0*/  FMUL R4, R34, UR22 ;  /* 0x0000001622047c20 */ /* 0x010fc60008400000 */
[----:B------:R-:W4:Y:S02]  /*1efe0*/  LDL.LU R34, [R1+0x264] ;  /* 0x0002640001227983 */ /* 0x000f240000300800 */
[----:B-1----:R-:W-:Y:S01]  /*1eff0*/  F2FP.SATFINITE.E4M3.F32.PACK_AB_MERGE_C R11, RZ, R4, RZ ;  /* 0x00000004ff0b723e */ /* 0x002fe200048070ff */
[----:B-----5:R-:W-:Y:S02]  /*1f000*/  FMUL R4, R33, UR22 ;  /* 0x0000001621047c20 */ /* 0x020fe40008400000 */
[----:B------:R-:W5:Y:S03]  /*1f010*/  LDL.LU R33, [R1+0x268] ;  /* 0x0002680001217983 */ /* 0x000f660000300800 */
[----:B------:R-:W-:Y:S01]  /*1f020*/  F2FP.SATFINITE.E4M3.F32.PACK_AB_MERGE_C R13, RZ, R4, RZ ;  /* 0x00000004ff0d723e */ /* 0x000fe200048070ff */
        /* <DEDUP_REMOVED lines=9> */
[----:B------:R-:W-:-:S03]  /*1f0c0*/  ISETP.LT.OR P1, PT, R0, 0xf1, !P2 ;  /* 0x000000f10000780c */ /* 0x000fc60005721670 */
[----:B------:R1:W-:Y:S01]  /*1f0d0*/  @!P6 STG.E.U8 desc[UR20][R2.64+0xf0], R15 ;  /* 0x0000f00f0200e986 */ /* 0x0003e2000c101114 */
[C---:B------:R-:W-:Y:S02]  /*1f0e0*/  ISETP.LT.OR P6, PT, R0.reuse, 0xf9, !P3 ;  /* 0x000000f90000780c */ /* 0x040fe40005fc1670 */
[----:B------:R-:W-:Y:S01]  /*1f0f0*/  ISETP.LT.OR P3, PT, R0, 0xfa, !P3 ;  /* 0x000000fa0000780c */ /* 0x000fe20005f61670 */
[----:B------:R1:W-:Y:S01]  /*1f100*/  @!P0 STG.E.U8 desc[UR20][R2.64+0xf1], R9 ;  /* 0x0000f10902008986 */ /* 0x0003e2000c101114 */
[----:B0-----:R-:W-:Y:S02]  /*1f110*/  F2FP.SATFINITE.E4M3.F32.PACK_AB_MERGE_C R7, RZ, R6, RZ ;  /* 0x00000006ff07723e */ /* 0x001fe400048070ff */
[----:B-1----:R-:W-:Y:S02]  /*1f120*/  F2FP.SATFINITE.E4M3.F32.PACK_AB_MERGE_C R15, RZ, R5, RZ ;  /* 0x00000005ff0f723e */ /* 0x002fe400048070ff */
[----:B------:R-:W-:Y:S01]  /*1f130*/  F2FP.SATFINITE.E4M3.F32.PACK_AB_MERGE_C R9, RZ, R4, RZ ;  /* 0x00000004ff09723e */ /* 0x000fe200048070ff */
[----:B------:R-:W-:-:S02]  /*1f140*/  FMUL R4, R38, UR22 ;  /* 0x0000001626047c20 */ /* 0x000fc40008400000 */
[----:B------:R-:W3:Y:S04]  /*1f150*/  LDL.LU R38, [R1+0x274] ;  /* 0x0002740001267983 */ /* 0x000ee80000300800 */
[----:B------:R0:W-:Y:S01]  /*1f160*/  @!P5 STG.E.U8 desc[UR20][R24.64+0xf1], R11 ;  /* 0x0000f10b1800d986 */ /* 0x0001e2000c101114 */
[----:B------:R-:W-:Y:S01]  /*1f170*/  ISETP.LT.OR P5, PT, R0, 0xf9, !P2 ;  /* 0x000000f90000780c */ /* 0x000fe200057a1670 */
[----:B------:R-:W-:Y:S02]  /*1f180*/  FMUL R5, R37, UR22 ;  /* 0x0000001625057c20 */ /* 0x000fe40008400000 */
[----:B------:R-:W3:Y:S04]  /*1f190*/  LDL.LU R37, [R1+0x278] ;  /* 0x0002780001257983 */ /* 0x000ee80000300800 */
[----:B------:R1:W-:Y:S04]  /*1f1a0*/  @!P1 STG.E.U8 desc[UR20][R24.64+0xf0], R7 ;  /* 0x0000f00718009986 */ /* 0x0003e8000c101114 */
[----:B------:R-:W-:Y:S04]  /*1f1b0*/  @!P6 STG.E.U8 desc[UR20][R2.64+0xf8], R13 ;  /* 0x0000f80d0200e986 */ /* 0x000fe8000c101114 */
[----:B------:R4:W-:Y:S01]  /*1f1c0*/  @!P3 STG.E.U8 desc[UR20][R2.64+0xf9], R15 ;  /* 0x0000f90f0200b986 */ /* 0x0009e2000c101114 */
[----:B0-----:R-:W-:-:S03]  /*1f1d0*/  F2FP.SATFINITE.E4M3.F32.PACK_AB_MERGE_C R11, RZ, R4, RZ ;  /* 0x00000004ff0b723e */ /* 0x001fc600048070ff */
[----:B------:R0:W-:Y:S01]  /*1f1e0*/  @!P5 STG.E.U8 desc[UR20][R24.64+0xf8], R9 ;  /* 0x0000f8091800d986 */ /* 0x0001e2000c101114 */
[----:B--2---:R-:W-:-:S03]  /*1f1f0*/  FMUL R6, R36, UR22 ;  /* 0x0000001624067c20 */ /* 0x004fc60008400000 */
[----:B------:R-:W2:Y:S01]  /*1f200*/  LDL.LU R36, [R1+0x27c] ;  /* 0x00027c0001247983 */ /* 0x000ea20000300800 */
[----:B-1----:R-:W-:-:S03]  /*1f210*/  FMUL R7, R35, UR22 ;  /* 0x0000001623077c20 */ /* 0x002fc60008400000 */
        /* <DEDUP_REMOVED lines=10> */
[----:B------:R-:W-:Y:S02]  /*1f2c0*/  ISETP.GE.AND P1, PT, R32, 0x81, PT ;  /* 0x000000812000780c */ /* 0x000fe40003f26270 */
[C---:B------:R-:W-:Y:S02]  /*1f2d0*/  ISETP.LT.OR P2, PT, R0.reuse, 0xfa, !P2 ;  /* 0x000000fa0000780c */ /* 0x040fe40005741670 */
[C---:B------:R-:W-:Y:S02]  /*1f2e0*/  ISETP.LT.OR P6, PT, R0.reuse, 0x1, !P1 ;  /* 0x000000010000780c */ /* 0x040fe40004fc1670 */
[----:B------:R-:W-:Y:S02]  /*1f2f0*/  ISETP.LT.OR P3, PT, R0, 0x2, !P1 ;  /* 0x000000020000780c */ /* 0x000fe40004f61670 */
[----:B------:R-:W-:Y:S02]  /*1f300*/  F2FP.SATFINITE.E4M3.F32.PACK_AB_MERGE_C R5, RZ, R5, RZ ;  /* 0x00000005ff05723e */ /* 0x000fe400048070ff */
[----:B------:R-:W-:-:S05]  /*1f310*/  ISETP.GE.AND P0, PT, R32, 0x89, PT ;  /* 0x000000892000780c */ /* 0x000fca0003f06270 */
[----:B------:R-:W-:Y:S01]  /*1f320*/  @!P2 STG.E.U8 desc[UR20][R24.64+0xf9], R11 ;  /* 0x0000f90b1800a986 */ /* 0x000fe2000c101114 */
[----:B------:R-:W-:-:S03]  /*1f330*/  F2FP.SATFINITE.E4M3.F32.PACK_AB_MERGE_C R13, RZ, R6, RZ ;  /* 0x00000006ff0d723e */ /* 0x000fc600048070ff */
[----:B------:R0:W-:Y:S01]  /*1f340*/  @!P6 STG.E.U8 desc[UR20][R28.64], R5 ;  /* 0x000000051c00e986 */ /* 0x0001e2000c101114 */
[C---:B------:R-:W-:Y:S02]  /*1f350*/  ISETP.LT.OR P6, PT, R0.reuse, 0x2, !P0 ;  /* 0x000000020000780c */ /* 0x040fe400047c1670 */
[C---:B------:R-:W-:Y:S01]  /*1f360*/  ISETP.LT.OR P5, PT, R0.reuse, 0x1, !P0 ;  /* 0x000000010000780c */ /* 0x040fe200047a1670 */
[----:B------:R1:W-:Y:S01]  /*1f370*/  @!P3 STG.E.U8 desc[UR20][R28.64+0x1], R13 ;  /* 0x0000010d1c00b986 */ /* 0x0003e2000c101114 */
[----:B------:R-:W-:Y:S02]  /*1f380*/  ISETP.LT.OR P2, PT, R0, 0xa, !P1 ;  /* 0x0000000a0000780c */ /* 0x000fe40004f41670 */
[----:B0-----:R-:W-:Y:S02]  /*1f390*/  F2FP.SATFINITE.E4M3.F32.PACK_AB_MERGE_C R5, RZ, R3, RZ ;  /* 0x00000003ff05723e */ /* 0x001fe400048070ff */
[----:B-1----:R-:W-:Y:S01]  /*1f3a0*/  F2FP.SATFINITE.E4M3.F32.PACK_AB_MERGE_C R13, RZ, R2, RZ ;  /* 0x00000002ff0d723e */ /* 0x002fe200048070ff */
[----:B------:R-:W-:-:S02]  /*1f3b0*/  FMUL R3, R38, UR22 ;  /* 0x0000001626037c20 */ /* 0x000fc40008400000 */
[----:B------:R-:W3:Y:S01]  /*1f3c0*/  LDL.LU R38, [R1+0x294] ;  /* 0x0002940001267983 */ /* 0x000ee20000300800 */
[----:B------:R-:W-:Y:S02]  /*1f3d0*/  F2FP.SATFINITE.E4M3.F32.PACK_AB_MERGE_C R11, RZ, R4, RZ ;  /* 0x00000004ff0b723e */ /* 0x000fe400048070ff */
[----:B------:R-:W-:Y:S01]  /*1f3e0*/  ISETP.LT.OR P3, PT, R0, 0x9, !P1 ;  /* 0x000000090000780c */ /* 0x000fe20004f61670 */
[----:B------:R0:W-:Y:S01]  /*1f3f0*/  @!P6 STG.E.U8 desc[UR20][R26.64+0x1], R9 ;  /* 0x000001091a00e986 */ /* 0x0001e2000c101114 */
[----:B------:R-:W-:-:S03]  /*1f400*/  FMUL R2, R37, UR22 ;  /* 0x0000001625027c20 */ /* 0x000fc60008400000 */
[----:B------:R-:W3:Y:S01]  /*1f410*/  LDL.LU R37, [R1+0x298] ;  /* 0x0002980001257983 */ /* 0x000ee20000300800 */
[----:B------:R-:W-:Y:S02]  /*1f420*/  F2FP.SATFINITE.E4M3.F32.PACK_AB_MERGE_C R7, RZ, R7, RZ ;  /* 0x00000007ff07723e */ /* 0x000fe400048070ff */
[----:B0-----:R-:W-:-:S03]  /*1f430*/  F2FP.SATFINITE.E4M3.F32.PACK_AB_MERGE_C R9, RZ, R2, RZ ;  /* 0x00000002ff09723e */ /* 0x001fc600048070ff */
        /* <DEDUP_REMOVED lines=8> */
[----:B------:R-:W2:Y:S03]  /*1f4c0*/  LDL.LU R35, [R1+0x2a0] ;  /* 0x0002a00001237983 */ /* 0x000ea60000300800 */
[----:B------:R-:W-:Y:S01]  /*1f4d0*/  F2FP.SATFINITE.E4M3.F32.PACK_AB_MERGE_C R15, RZ, R2, RZ ;  /* 0x00000002ff0f723e */ /* 0x000fe200048070ff */
[----:B----4-:R-:W-:Y:S02]  /*1f4e0*/  FMUL R2, R34, UR22 ;  /* 0x0000001622027c20 */ /* 0x010fe40008400000 */
[----:B------:R-:W4:Y:S01]  /*1f4f0*/  LDL.LU R34, [R1+0x2a4] ;  /* 0x0002a40001227983 */ /* 0x000f220000300800 */
[----:B-----5:R-:W-:-:S03]  /*1f500*/  FMUL R3, R33, UR22 ;  /* 0x0000001621037c20 */ /* 0x020fc60008400000 */
[----:B------:R-:W5:Y:S01]  /*1f510*/  LDL.LU R33, [R1+0x2a8] ;  /* 0x0002a80001217983 */ /* 0x000f620000300800 */
[----:B---3--:R-:W-:-:S03]  /*1f520*/  FMUL R4, R31, UR22 ;  /* 0x000000161f047c20 */ /* 0x008fc60008400000 */
[----:B------:R-:W3:Y:S01]  /*1f530*/  LDL.LU R31, [R1+0x2ac] ;  /* 0x0002ac00011f7983 */ /* 0x000ee20000300800 */
[----:B0-----:R-:W-:-:S03]  /*1f540*/  FMUL R5, R30, UR22 ;  /* 0x000000161e057c20 */ /* 0x001fc60008400000 */
[----:B------:R-:W3:Y:S01]  /*1f550*/  LDL.LU R30, [R1+0x2b0] ;  /* 0x0002b000011e7983 */ /* 0x000ee20000300800 */
[C---:B------:R-:W-:Y:S02]  /*1f560*/  ISETP.LT.OR P6, PT, R0.reuse, 0xa, !P0 ;  /* 0x0000000a0000780c */ /* 0x040fe400047c1670 */
[C---:B------:R-:W-:Y:S02]  /*1f570*/  ISETP.LT.OR P5, PT, R0.reuse, 0x9, !P0 ;  /* 0x000000090000780c */ /* 0x040fe400047a1670 */
[C---:B------:R-:W-:Y:S02]  /*1f580*/  ISETP.LT.OR P3, PT, R0.reuse, 0x11, !P1 ;  /* 0x000000110000780c */ /* 0x040fe40004f61670 */
[----:B------:R-:W-:-:S07]  /*1f590*/  ISETP.LT.OR P2, PT, R0, 0x12, !P1 ;  /* 0x000000120000780c */ /* 0x000fce0004f41670 */
[----:B------:R0:W-:Y:S01]  /*1f5a0*/  @!P6 STG.E.U8 desc[UR20][R26.64+0x9], R7 ;  /* 0x000009071a00e986 */ /* 0x0001e2000c101114 */
[----:B------:R-:W-:-:S03]  /*1f5b0*/  ISETP.LT.OR P6, PT, R0, 0x12, !P0 ;  /* 0x000000120000780c */ /* 0x000fc600047c1670 */
[----:B------:R-:W-:Y:S01]  /*1f5c0*/  @!P5 STG.E.U8 desc[UR20][R26.64+0x8], R13 ;  /* 0x0000080d1a00d986 */ /* 0x000fe2000c101114 */
[----:B------:R-:W-:-:S03]  /*1f5d0*/  ISETP.LT.OR P5, PT, R0, 0x11, !P0 ;  /* 0x000000110000780c */ /* 0x000fc600047a1670 */
[----:B------:R1:W-:Y:S01]  /*1f5e0*/  @!P3 STG.E.U8 desc[UR20][R28.64+0x10], R9 ;  /* 0x000010091c00b986 */ /* 0x0003e2000c101114 */
[C---:B------:R-:W-:Y:S02]  /*1f5f0*/  ISETP.LT.OR P3, PT, R0.reuse, 0x19, !P1 ;  /* 0x000000190000780c */ /* 0x040fe40004f61670 */
[----:B0-----:R-:W-:Y:S01]  /*1f600*/  F2FP.SATFINITE.E4M3.F32.PACK_AB_MERGE_C R7, RZ, R2, RZ ;  /* 0x00000002ff07723e */ /* 0x001fe200048070ff */
[----:B------:R0:W-:Y:S01]  /*1f610*/  @!P2 STG.E.U8 desc[UR20][R28.64+0x11], R11 ;  /* 0x0000110b1c00a986 */ /* 0x0001e2000c101114 */
[----:B------:R-:W-:Y:S02]  /*1f620*/  ISETP.LT.OR P2, PT, R0, 0x1a, !P1 ;  /* 0x0000001a0000780c */ /* 0x000fe40004f41670 */
[----:B-1----:R-:W-:Y:S01]  /*1f630*/  F2FP.SATFINITE.E4M3.F32.PACK_AB_MERGE_C R9, RZ, R3, RZ ;  /* 0x00000003ff09723e */ /* 0x002fe200048070ff */
[----:B------:R-:W-:Y:S02]  /*1f640*/  FMUL R2, R38, UR22 ;  /* 0x0000001626027c20 */ /* 0x000fe40008400000 */
[----:B------:R-:W3:Y:S01]  /*1f650*/  LDL.LU R38, [R1+0x2b4] ;  /* 0x0002b40001267983 */ /* 0x000ee20000300800 */
[----:B0-----:R-:W-:-:S03]  /*1f660*/  F2FP.SATFINITE.E4M3.F32.PACK_AB_MERGE_C R11, RZ, R4, RZ ;  /* 0x00000004ff0b723e */ /* 0x001fc600048070ff */
[----:B------:R0:W-:Y:S01]  /*1f670*/  @!P6 STG.E.U8 desc[UR20][R26.64+0x11], R7 ;  /* 0x000011071a00e986 */ /* 0x0001e2000c101114 */
[----:B------:R-:W-:Y:S01]  /*1f680*/  ISETP.LT.OR P6, PT, R0, 0x1a, !P0 ;  /* 0x0000001a0000780c */ /* 0x000fe200047c1670 */
[----:B------:R-:W-:Y:S02]  /*1f690*/  FMUL R3, R37, UR22 ;  /* 0x0000001625037c20 */ /* 0x000fe40008400000 */
[----:B------:R-:W3:Y:S01]  /*1f6a0*/  LDL.LU R37, [R1+0x2b8] ;  /* 0x0002b80001257983 */ /* 0x000ee20000300800 */
[----:B0-----:R-:W-:-:S03]  /*1f6b0*/  F2FP.SATFINITE.E4M3.F32.PACK_AB_MERGE_C R7, RZ, R2, RZ ;  /* 0x00000002ff07723e */ /* 0x001fc600048070ff */
[----:B------:R-:W-:Y:S04]  /*1f6c0*/  @!P5 STG.E.U8 desc[UR20][R26.64+0x10], R15 ;  /* 0x0000100f1a00d986 */ /* 0x000fe8000c101114 */
        /* <DEDUP_REMOVED lines=13> */
[----:B------:R-:W5:Y:S02]  /*1f7a0*/  LDL.LU R33, [R1+0x2c8] ;  /* 0x0002c80001217983 */ /* 0x000f640000300800 */
        /* <DEDUP_REMOVED lines=8> */
[----:B------:R-:W-:Y:S02]  /*1f830*/  F2FP.SATFINITE.E4M3.F32.PACK_AB_MERGE_C R5, RZ, R5, RZ ;  /* 0x00000005ff05723e */ /* 0x000fe400048070ff */
[----:B------:R-:W-:-:S05]  /*1f840*/  ISETP.LT.OR P6, PT, R0, 0x22, !P0 ;  /* 0x000000220000780c */ /* 0x000fca00047c1670 */
[----:B------:R0:W-:Y:S01]  /*1f850*/  @!P5 STG.E.U8 desc[UR20][R26.64+0x18], R5 ;  /* 0x000018051a00d986 */ /* 0x0001e2000c101114 */
[----:B------:R-:W-:-:S03]  /*1f860*/  ISETP.LT.OR P5, PT, R0, 0x21, !P0 ;  /* 0x000000210000780c */ /* 0x000fc600047a1670 */
[----:B------:R-:W-:Y:S01]  /*1f870*/  @!P3 STG.E.U8 desc[UR20][R28.64+0x20], R9 ;  /* 0x000020091c00b986 */ /* 0x000fe2000c101114 */
[----:B------:R-:W-:-:S03]  /*1f880*/  ISETP.LT.OR P3, PT, R0, 0x29, !P1 ;  /* 0x000000290000780c */ /* 0x000fc60004f61670 */
[----:B------:R1:W-:Y:S01]  /*1f890*/  @!P2 STG.E.U8 desc[UR20][R28.64+0x21], R11 ;  /* 0x0000210b1c00a986 */ /* 0x0003e2000c101114 */
[----:B------:R-:W-:Y:S02]  /*1f8a0*/  ISETP.LT.OR P2, PT, R0, 0x2a, !P1 ;  /* 0x0000002a0000780c */ /* 0x000fe40004f41670 */
[----:B0-----:R-:W-:Y:S02]  /*1f8b0*/  F2FP.SATFINITE.E4M3.F32.PACK_AB_MERGE_C R5, RZ, R3, RZ ;  /* 0x00000003ff05723e */ /* 0x001fe400048070ff */
[----:B-1----:R-:W-:Y:S01]  /*1f8c0*/  F2FP.SATFINITE.E4M3.F32.PACK_AB_MERGE_C R11, RZ, R2, RZ ;  /* 0x00000002ff0b723e */ /* 0x002fe200048070ff */
[----:B------:R-:W-:Y:S02]  /*1f8d0*/  FMUL R2, R38, UR22 ;  /* 0x0000001626027c20 */ /* 0x000fe40008400000 */
[----:B------:R-:W3:Y:S01]  /*1f8e0*/  LDL.LU R38, [R1+0x2d4] ;  /* 0x0002d40001267983 */ /* 0x000ee20000300800 */
[----:B------:R-:W-:-:S03]  /*1f8f0*/  F2FP.SATFINITE.E4M3.F32.PACK_AB_MERGE_C R9, RZ, R4, RZ ;  /* 0x00000004ff09723e */ /* 0x000fc600048070ff */
[----:B------:R-:W-:Y:S01]  /*1f900*/  @!P6 STG.E.U8 desc[UR20][R26.64+0x21], R5 ;  /* 0x000021051a00e986 */ /* 0x000fe2000c101114 */
[----:B------:R-:W-:Y:S01]  /*1f910*/  ISETP.LT.OR P6, PT, R0, 0x2a, !P0 ;  /* 0x0000002a0000780c */ /* 0x000fe200047c1670 */
[----:B------:R-:W-:Y:S02]  /*1f920*/  FMUL R3, R37, UR22 ;  /* 0x0000001625037c20 */ /* 0x000fe40008400000 */
[----:B------:R-:W3:Y:S04]  /*1f930*/  LDL.LU R37, [R1+0x2d8] ;  /* 0x0002d80001257983 */ /* 0x000ee80000300800 */
[----:B------:R-:W-:Y:S04]  /*1f940*/  @!P5 STG.E.U8 desc[UR20][R26.64+0x20], R13 ;  /* 0x0000200d1a00d986 */ /* 0x000fe8000c101114 */
[----:B------:R0:W-:Y:S04]  /*1f950*/  @!P3 STG.E.U8 desc[UR20][R28.64+0x28], R7 ;  /* 0x000028071c00b986 */ /* 0x0001e8000c101114 */
[----:B------:R1:W-:Y:S01]  /*1f960*/  @!P2 STG.E.U8 desc[UR20][R28.64+0x29], R9 ;  /* 0x000029091c00a986 */ /* 0x0003e2000c101114 */
[----:B0-----:R-:W-:-:S02]  /*1f970*/  F2FP.SATFINITE.E4M3.F32.PACK_AB_MERGE_C R7, RZ, R2, RZ ;  /* 0x00000002ff07723e */ /* 0x001fc400048070ff */
[----:B-1----:R-:W-:-:S03]  /*1f980*/  F2FP.SATFINITE.E4M3.F32.PACK_AB_MERGE_C R9, RZ, R3, RZ ;  /* 0x00000003ff09723e */ /* 0x002fc600048070ff */
[----:B------:R0:W-:Y:S01]  /*1f990*/  @!P6 STG.E.U8 desc[UR20][R26.64+0x29], R7 ;  /* 0x000029071a00e986 */ /* 0x0001e2000c101114 */
[----:B--2---:R-:W-:-:S03]  /*1f9a0*/  FMUL R4, R36, UR22 ;  /* 0x0000001624047c20 */ /* 0x004fc60008400000 */
[----:B------:R-:W2:Y:S02]  /*1f9b0*/  LDL.LU R36, [R1+0x2dc] ;  /* 0x0002dc0001247983 */ /* 0x000ea40000300800 */
[----:B------:R-:W-:Y:S01]  /*1f9c0*/  F2FP.SATFINITE.E4M3.F32.PACK_AB_MERGE_C R13, RZ, R4, RZ ;  /* 0x00000004ff0d723e */ /* 0x000fe200048070ff */
        /* <DEDUP_REMOVED lines=15> */
[----:B------:R-:W-:Y:S01]  /*1fac0*/  @!P5 STG.E.U8 desc[UR20][R26.64+0x28], R11 ;  /* 0x0000280b1a00d986 */ /* 0x000fe2000c101114 */
[----:B------:R-:W-:-:S03]  /*1fad0*/  ISETP.LT.OR P5, PT, R0, 0x31, !P0 ;  /* 0x000000310000780c */ /* 0x000fc600047a1670 */
[----:B------:R0:W-:Y:S01]  /*1fae0*/  @!P2 STG.E.U8 desc[UR20][R28.64+0x31], R13 ;  /* 0x0000310d1c00a986 */ /* 0x0001e2000c101114 */
[----:B------:R-:W-:-:S03]  /*1faf0*/  ISETP.LT.OR P2, PT, R0, 0x3a, !P1 ;  /* 0x0000003a0000780c */ /* 0x000fc60004f41670 */
[----:B------:R1:W-:Y:S01]  /*1fb00*/  @!P3 STG.E.U8 desc[UR20][R28.64+0x30], R9 ;  /* 0x000030091c00b986 */ /* 0x0003e2000c101114 */
[----:B------:R-:W-:Y:S02]  /*1fb10*/  ISETP.LT.OR P3, PT, R0, 0x39, !P1 ;  /* 0x000000390000780c */ /* 0x000fe40004f61670 */
[----:B------:R-:W-:Y:S02]  /*1fb20*/  F2FP.SATFINITE.E4M3.F32.PACK_AB_MERGE_C R5, RZ, R5, RZ ;  /* 0x00000005ff05723e */ /* 0x000fe400048070ff */
[----:B0-----:R-:W-:Y:S02]  /*1fb30*/  F2FP.SATFINITE.E4M3.F32.PACK_AB_MERGE_C R13, RZ, R2, RZ ;  /* 0x00000002ff0d723e */ /* 0x001fe400048070ff */
[----:B-1----:R-:W-:Y:S01]  /*1fb40*/  F2FP.SATFINITE.E4M3.F32.PACK_AB_MERGE_C R9, RZ, R3, RZ ;  /* 0x00000003ff09723e */ /* 0x002fe200048070ff */
[----:B------:R-:W-:Y:S02]  /*1fb50*/  FMUL R3, R38, UR22 ;  /* 0x0000001626037c20 */ /* 0x000fe40008400000 */
[----:B------:R-:W3:Y:S01]  /*1fb60*/  LDL.LU R38, [R1+0x2f4] ;  /* 0x0002f40001267983 */ /* 0x000ee20000300800 */
[----:B------:R-:W-:-:S03]  /*1fb70*/  F2FP.SATFINITE.E4M3.F32.PACK_AB_MERGE_C R11, RZ, R4, RZ ;  /* 0x00000004ff0b723e */ /* 0x000fc600048070ff */
[----:B------:R0:W-:Y:S01]  /*1fb80*/  @!P6 STG.E.U8 desc[UR20][R26.64+0x31], R7 ;  /* 0x000031071a00e986 */ /* 0x0001e2000c101114 */
[----:B------:R-:W-:-:S03]  /*1fb90*/  FMUL R2, R37, UR22 ;  /* 0x0000001625027c20 */ /* 0x000fc60008400000 */
[----:B------:R-:W3:Y:S01]  /*1fba0*/  LDL.LU R37, [R1+0x2f8] ;  /* 0x0002f80001257983 */ /* 0x000ee20000300800 */
[----:B------:R-:W-:Y:S02]  /*1fbb0*/  ISETP.LT.OR P6, PT, R0, 0x3a, !P0 ;  /* 0x0000003a0000780c */ /* 0x000fe400047c1670 */
[----:B0-----:R-:W-:Y:S01]  /*1fbc0*/  F2FP.SATFINITE.E4M3.F32.PACK_AB_MERGE_C R7, RZ, R2, RZ ;  /* 0x00000002ff07723e */ /* 0x001fe200048070ff */
[----:B------:R0:W-:Y:S04]  /*1fbd0*/  @!P5 STG.E.U8 desc[UR20][R26.64+0x30], R5 ;  /* 0x000030051a00d986 */ /* 0x0001e8000c101114 */
[----:B------:R-:W-:Y:S04]  /*1fbe0*/  @!P2 STG.E.U8 desc[UR20][R28.64+0x39], R11 ;  /* 0x0000390b1c00a986 */ /* 0x000fe8000c101114 */
[----:B------:R1:W-:Y:S01]  /*1fbf0*/  @!P3 STG.E.U8 desc[UR20][R28.64+0x38], R9 ;  /* 0x000038091c00b986 */ /* 0x0003e2000c101114 */
[----:B0-----:R-:W-:-:S05]  /*1fc00*/  F2FP.SATFINITE.E4M3.F32.PACK_AB_MERGE_C R5, RZ, R3, RZ ;  /* 0x00000003ff05723e */ /* 0x001fca00048070ff */
        /* <DEDUP_REMOVED lines=42> */
[----:B------:R-:W-:Y:S01]  /*1feb0*/  F2FP.SATFINITE.E4M3.F32.PACK_AB_MERGE_C R11, RZ, R4, RZ ;  /* 0x00000004ff0b723e */ /* 0x000fe200048070ff */
[----:B------:R-:W-:Y:S02]  /*1fec0*/  FMUL R2, R35, UR22 ;  /* 0x0000001623027c20 */ /* 0x000fe40008400000 */
[----:B------:R-:W2:Y:S03]  /*1fed0*/  LDL.LU R35, [R1+0x320] ;  /* 0x0003200001237983 */ /* 0x000ea60000300800 */
[----:B-1----:R-:W-:Y:S01]  /*1fee0*/  F2FP.SATFINITE.E4M3.F32.PACK_AB_MERGE_C R13, RZ, R2, RZ ;  /* 0x00000002ff0d723e */ /* 0x002fe200048070ff */
        /* <DEDUP_REMOVED lines=146> */
[----:B------:R-:W-:-:S03]  /*20810*/  FMUL R3, R37, UR22 ;  /* 0x0000001625037c20 */ /* 0x000fc60008400000 */
[----:B------:R-:W3:Y:S04]  /*20820*/  LDL.LU R37, [R1+0x398] ;  /* 0x0003980001257983 */ /* 0x000ee80000300800 */
[----:B------:R-:W-:Y:S04]  /*20830*/  @!P5 STG.E.U8 desc[UR20][R26.64+0x80], R13 ;  /* 0x0000800d1a00d986 */ /* 0x000fe8000c101114 */
[----:B------:R0:W-:Y:S04]  /*20840*/  @!P3 STG.E.U8 desc[UR20][R28.64+0x88], R7 ;  /* 0x000088071c00b986 */ /* 0x0001e8000c101114 */
[----:B------:R1:W-:Y:S01]  /*20850*/  @!P2 STG.E.U8 desc[UR20][R28.64+0x89], R9 ;  /* 0x000089091c00a986 */ /* 0x0003e2000c101114 */
[----:B0-----:R-:W-:-:S02]  /*20860*/  F2FP.SATFINITE.E4M3.F32.PACK_AB_MERGE_C R7, RZ, R2, RZ ;  /* 0x00000002ff07723e */ /* 0x001fc400048070ff */
[----:B-1----:R-:W-:Y:S01]  /*20870*/  F2FP.SATFINITE.E4M3.F32.PACK_AB_MERGE_C R9, RZ, R3, RZ ;  /* 0x00000003ff09723e */ /* 0x002fe200048070ff */
[----:B--2---:R-:W-:Y:S02]  /*20880*/  FMUL R4, R36, UR22 ;  /* 0x0000001624047c20 */ /* 0x004fe40008400000 */
[----:B------:R-:W2:Y:S03]  /*20890*/  LDL.LU R36, [R1+0x39c] ;  /* 0x00039c0001247983 */ /* 0x000ea60000300800 */
[----:B------:R-:W-:Y:S01]  /*208a0*/  F2FP.SATFINITE.E4M3.F32.PACK_AB_MERGE_C R13, RZ, R4, RZ ;  /* 0x00000004ff0d723e */ /* 0x000fe200048070ff */
[----:B------:R-:W-:Y:S02]  /*208b0*/  FMUL R5, R35, UR22 ;  /* 0x0000001623057c20 */ /* 0x000fe40008400000 */
[----:B------:R-:W2:Y:S01]  /*208c0*/  LDL.LU R35, [R1+0x3a0] ;  /* 0x0003a00001237983 */ /* 0x000ea20000300800 */
[----:B----4-:R-:W-:-:S03]  /*208d0*/  FMUL R2, R34, UR22 ;  /* 0x0000001622027c20 */ /* 0x010fc60008400000 */
[----:B------:R-:W4:Y:S01]  /*208e0*/  LDL.LU R34, [R1+0x3a4] ;  /* 0x0003a40001227983 */ /* 0x000f220000300800 */
[----:B-----5:R-:W-:-:S03]  /*208f0*/  FMUL R3, R33, UR22 ;  /* 0x0000001621037c20 */ /* 0x020fc60008400000 */
[----:B------:R-:W5:Y:S01]  /*20900*/  LDL.LU R33, [R1+0x3a8] ;  /* 0x0003a80001217983 */ /* 0x000f620000300800 */
        /* <DEDUP_REMOVED lines=16> */
[----:B------:R-:W-:Y:S01]  /*20a10*/  @!P2 STG.E.U8 desc[UR20][R28.64+0x91], R13 ;  /* 0x0000910d1c00a986 */ /* 0x000fe2000c101114 */
[----:B------:R-:W-:Y:S02]  /*20a20*/  ISETP.LT.OR P2, PT, R0, 0x9a, !P1 ;  /* 0x0000009a0000780c */ /* 0x000fe40004f41670 */
        /* <DEDUP_REMOVED lines=82> */
[----:B------:R0:W-:Y:S01]  /*20f50*/  @!P6 STG.E.U8 desc[UR20][R26.64+0xb1], R7 ;  /* 0x0000b1071a00e986 */ /* 0x0001e2000c101114 */
[----:B------:R-:W-:-:S03]  /*20f60*/  FMUL R3, R38, UR22 ;  /* 0x0000001626037c20 */ /* 0x000fc60008400000 */
[----:B------:R-:W3:Y:S01]  /*20f70*/  LDL.LU R38, [R1+0x3f4] ;  /* 0x0003f40001267983 */ /* 0x000ee20000300800 */
[----:B------:R-:W-:Y:S02]  /*20f80*/  F2FP.SATFINITE.E4M3.F32.PACK_AB_MERGE_C R11, RZ, R4, RZ ;  /* 0x00000004ff0b723e */ /* 0x000fe400048070ff */
[----:B------:R-:W-:Y:S01]  /*20f90*/  ISETP.LT.OR P6, PT, R0, 0xba, !P0 ;  /* 0x000000ba0000780c */ /* 0x000fe200047c1670 */
[----:B------:R-:W-:Y:S02]  /*20fa0*/  FMUL R2, R37, UR22 ;  /* 0x0000001625027c20 */ /* 0x000fe40008400000 */
[----:B------:R-:W3:Y:S03]  /*20fb0*/  LDL.LU R37, [R1+0x3f8] ;  /* 0x0003f80001257983 */ /* 0x000ee60000300800 */
        /* <DEDUP_REMOVED lines=31> */
[----:B-1----:R-:W-:-:S03]  /*211b0*/  F2FP.SATFINITE.E4M3.F32.PACK_AB_MERGE_C R9, RZ, R3, RZ ;  /* 0x00000003ff09723e */ /* 0x002fc600048070ff */
[----:B------:R0:W-:Y:S01]  /*211c0*/  @!P6 STG.E.U8 desc[UR20][R26.64+0xc1], R7 ;  /* 0x0000c1071a00e986 */ /* 0x0001e2000c101114 */
[----:B------:R-:W-:Y:S01]  /*211d0*/  FMUL R2, R38, UR22 ;  /* 0x0000001626027c20 */ /* 0x000fe20008400000 */
[----:B------:R-:W-:Y:S02]  /*211e0*/  ISETP.LT.OR P6, PT, R0, 0xca, !P0 ;  /* 0x000000ca0000780c */ /* 0x000fe400047c1670 */
[----:B------:R-:W3:Y:S01]  /*211f0*/  LDL.LU R38, [R1+0x414] ;  /* 0x0004140001267983 */ /* 0x000ee20000300800 */
[----:B------:R-:W-:Y:S01]  /*21200*/  F2FP.SATFINITE.E4M3.F32.PACK_AB_MERGE_C R13, RZ, R4, RZ ;  /* 0x00000004ff0d723e */ /* 0x000fe200048070ff */
        /* <DEDUP_REMOVED lines=24> */
[C---:B------:R-:W-:Y:S01]  /*21390*/  ISETP.LT.OR P3, PT, R0.reuse, 0xd1, !P1 ;  /* 0x000000d10000780c */ /* 0x040fe20004f61670 */
[----:B------:R-:W3:Y:S01]  /*213a0*/  LDL.LU R40, [R1+0x434] ;  /* 0x0004340001287983 */ /* 0x000ee20000300800 */
[C---:B------:R-:W-:Y:S02]  /*213b0*/  ISETP.LT.OR P2, PT, R0.reuse, 0xd2, !P1 ;  /* 0x000000d20000780c */ /* 0x040fe40004f41670 */
[----:B------:R-:W-:Y:S02]  /*213c0*/  ISETP.LT.OR P6, PT, R0, 0xd2, !P0 ;  /* 0x000000d20000780c */ /* 0x000fe400047c1670 */
[----:B------:R-:W-:-:S05]  /*213d0*/  F2FP.SATFINITE.E4M3.F32.PACK_AB_MERGE_C R5, RZ, R5, RZ ;  /* 0x00000005ff05723e */ /* 0x000fca00048070ff */
[----:B------:R0:W-:Y:S01]  /*213e0*/  @!P5 STG.E.U8 desc[UR20][R26.64+0xc8], R5 ;  /* 0x0000c8051a00d986 */ /* 0x0001e2000c101114 */
[----:B------:R-:W-:-:S03]  /*213f0*/  ISETP.LT.OR P5, PT, R0, 0xd1, !P0 ;  /* 0x000000d10000780c */ /* 0x000fc600047a1670 */
[----:B------:R-:W-:Y:S01]  /*21400*/  @!P3 STG.E.U8 desc[UR20][R28.64+0xd0], R9 ;  /* 0x0000d0091c00b986 */ /* 0x000fe2000c101114 */
[----:B------:R-:W-:-:S03]  /*21410*/  ISETP.LT.OR P3, PT, R0, 0xd9, !P1 ;  /* 0x000000d90000780c */ /* 0x000fc60004f61670 */
[----:B------:R1:W-:Y:S01]  /*21420*/  @!P2 STG.E.U8 desc[UR20][R28.64+0xd1], R11 ;  /* 0x0000d10b1c00a986 */ /* 0x0003e2000c101114 */
[----:B0-----:R-:W-:Y:S02]  /*21430*/  F2FP.SATFINITE.E4M3.F32.PACK_AB_MERGE_C R5, RZ, R3, RZ ;  /* 0x00000003ff05723e */ /* 0x001fe400048070ff */
[----:B------:R-:W-:-:S03]  /*21440*/  ISETP.LT.OR P2, PT, R0, 0xda, !P1 ;  /* 0x000000da0000780c */ /* 0x000fc60004f41670 */
[----:B------:R-:W-:Y:S01]  /*21450*/  @!P6 STG.E.U8 desc[UR20][R26.64+0xd1], R5 ;  /* 0x0000d1051a00e986 */ /* 0x000fe2000c101114 */
[----:B-1----:R-:W-:Y:S02]  /*21460*/  F2FP.SATFINITE.E4M3.F32.PACK_AB_MERGE_C R11, RZ, R2, RZ ;  /* 0x00000002ff0b723e */ /* 0x002fe400048070ff */
[----:B------:R-:W-:Y:S01]  /*21470*/  ISETP.LT.OR P6, PT, R0, 0xda, !P0 ;  /* 0x000000da0000780c */ /* 0x000fe200047c1670 */
[----:B------:R-:W-:Y:S02]  /*21480*/  FMUL R2, R38, UR22 ;  /* 0x0000001626027c20 */ /* 0x000fe40008400000 */
[----:B------:R-:W3:Y:S01]  /*21490*/  LDL.LU R38, [R1+0x438] ;  /* 0x0004380001267983 */ /* 0x000ee20000300800 */
[----:B------:R-:W-:Y:S01]  /*214a0*/  F2FP.SATFINITE.E4M3.F32.PACK_AB_MERGE_C R9, RZ, R4, RZ ;  /* 0x00000004ff09723e */ /* 0x000fe200048070ff */
        /* <DEDUP_REMOVED lines=14> */
[----:B------:R-:W4:Y:S02]  /*21590*/  LDL.LU R34, [R1+0x448] ;  /* 0x0004480001227983 */ /* 0x000f240000300800 */
[----:B0-----:R-:W-:Y:S01]  /*215a0*/  F2FP.SATFINITE.E4M3.F32.PACK_AB_MERGE_C R7, RZ, R2, RZ ;  /* 0x00000002ff07723e */ /* 0x001fe200048070ff */
[----:B-----5:R-:W-:Y:S02]  /*215b0*/  FMUL R3, R33, UR22 ;  /* 0x0000001621037c20 */ /* 0x020fe40008400000 */
[----:B------:R-:W5:Y:S01]  /*215c0*/  LDL.LU R33, [R1+0x44c] ;  /* 0x00044c0001217983 */ /* 0x000f620000300800 */
[----:B---3--:R-:W-:-:S03]  /*215d0*/  FMUL R4, R31, UR22 ;  /* 0x000000161f047c20 */ /* 0x008fc60008400000 */
        /* <DEDUP_REMOVED lines=13> */
[----:B------:R-:W-:Y:S02]  /*216b0*/  F2FP.SATFINITE.E4M3.F32.PACK_AB_MERGE_C R5, RZ, R5, RZ ;  /* 0x00000005ff05723e */ /* 0x000fe400048070ff */
[----:B0-----:R-:W-:Y:S01]  /*216c0*/  F2FP.SATFINITE.E4M3.F32.PACK_AB_MERGE_C R11, RZ, R4, RZ ;  /* 0x00000004ff0b723e */ /* 0x001fe200048070ff */
[----:B------:R-:W-:Y:S01]  /*216d0*/  @!P6 STG.E.U8 desc[UR20][R26.64+0xe1], R7 ;  /* 0x0000e1071a00e986 */ /* 0x000fe2000c101114 */
[C---:B------:R-:W-:Y:S02]  /*216e0*/  ISETP.LT.OR P6, PT, R0.reuse, 0xea, !P0 ;  /* 0x000000ea0000780c */ /* 0x040fe400047c1670 */
[----:B-1----:R-:W-:Y:S01]  /*216f0*/  F2FP.SATFINITE.E4M3.F32.PACK_AB_MERGE_C R9, RZ, R3, RZ ;  /* 0x00000003ff09723e */ /* 0x002fe200048070ff */
[----:B------:R0:W-:Y:S01]  /*21700*/  @!P5 STG.E.U8 desc[UR20][R26.64+0xe0], R5 ;  /* 0x0000e0051a00d986 */ /* 0x0001e2000c101114 */
[----:B------:R-:W-:-:S03]  /*21710*/  ISETP.LT.OR P5, PT, R0, 0xe9, !P0 ;  /* 0x000000e90000780c */ /* 0x000fc600047a1670 */
[----:B------:R-:W-:Y:S01]  /*21720*/  @!P2 STG.E.U8 desc[UR20][R28.64+0xe9], R11 ;  /* 0x0000e90b1c00a986 */ /* 0x000fe2000c101114 */
[----:B------:R-:W-:Y:S01]  /*21730*/  ISETP.LT.OR P2, PT, R0, 0xf2, !P1 ;  /* 0x000000f20000780c */ /* 0x000fe20004f41670 */
[----:B------:R-:W-:Y:S02]  /*21740*/  FMUL R3, R40, UR22 ;  /* 0x0000001628037c20 */ /* 0x000fe40008400000 */
[----:B------:R1:W-:Y:S01]  /*21750*/  @!P3 STG.E.U8 desc[UR20][R28.64+0xe8], R9 ;  /* 0x0000e8091c00b986 */ /* 0x0003e2000c101114 */
[----:B------:R-:W-:Y:S02]  /*21760*/  ISETP.LT.OR P3, PT, R0, 0xf1, !P1 ;  /* 0x000000f10000780c */ /* 0x000fe40004f61670 */
[----:B------:R-:W-:Y:S01]  /*21770*/  F2FP.SATFINITE.E4M3.F32.PACK_AB_MERGE_C R13, RZ, R2, RZ ;  /* 0x00000002ff0d723e */ /* 0x000fe200048070ff */
[----:B------:R-:W-:Y:S01]  /*21780*/  FMUL R2, R38, UR22 ;  /* 0x0000001626027c20 */ /* 0x000fe20008400000 */
[----:B------:R-:W-:Y:S01]  /*21790*/  FMUL R4, R37, UR22 ;  /* 0x0000001625047c20 */ /* 0x000fe20008400000 */
[----:B------:R-:W-:-:S03]  /*217a0*/  F2FP.SATFINITE.E4M3.F32.PACK_AB_MERGE_C R3, RZ, R3, RZ ;  /* 0x00000003ff03723e */ /* 0x000fc600048070ff */
[----:B0-----:R-:W-:Y:S02]  /*217b0*/  F2FP.SATFINITE.E4M3.F32.PACK_AB_MERGE_C R5, RZ, R2, RZ ;  /* 0x00000002ff05723e */ /* 0x001fe400048070ff */
[----:B------:R-:W-:Y:S01]  /*217c0*/  F2FP.SATFINITE.E4M3.F32.PACK_AB_MERGE_C R7, RZ, R4, RZ ;  /* 0x00000004ff07723e */ /* 0x000fe200048070ff */
[----:B------:R-:W-:Y:S01]  /*217d0*/  @!P5 STG.E.U8 desc[UR20][R26.64+0xe8], R13 ;  /* 0x0000e80d1a00d986 */ /* 0x000fe2000c101114 */
[----:B------:R-:W-:-:S03]  /*217e0*/  ISETP.LT.OR P5, PT, R0, 0xf1, !P0 ;  /* 0x000000f10000780c */ /* 0x000fc600047a1670 */
[----:B------:R-:W-:Y:S01]  /*217f0*/  @!P6 STG.E.U8 desc[UR20][R26.64+0xe9], R3 ;  /* 0x0000e9031a00e986 */ /* 0x000fe2000c101114 */
[----:B------:R-:W-:-:S03]  /*21800*/  ISETP.LT.OR P6, PT, R0, 0xf2, !P0 ;  /* 0x000000f20000780c */ /* 0x000fc600047c1670 */
[----:B------:R0:W-:Y:S01]  /*21810*/  @!P2 STG.E.U8 desc[UR20][R28.64+0xf1], R7 ;  /* 0x0000f1071c00a986 */ /* 0x0001e2000c101114 */
[C---:B------:R-:W-:Y:S02]  /*21820*/  ISETP.LT.OR P2, PT, R0.reuse, 0xf9, !P1 ;  /* 0x000000f90000780c */ /* 0x040fe40004f41670 */
[C---:B------:R-:W-:Y:S01]  /*21830*/  ISETP.LT.OR P1, PT, R0.reuse, 0xfa, !P1 ;  /* 0x000000fa0000780c */ /* 0x040fe20004f21670 */
[----:B------:R3:W-:Y:S01]  /*21840*/  @!P3 STG.E.U8 desc[UR20][R28.64+0xf0], R5 ;  /* 0x0000f0051c00b986 */ /* 0x0007e2000c101114 */
[C---:B------:R-:W-:Y:S02]  /*21850*/  ISETP.LT.OR P3, PT, R0.reuse, 0xf9, !P0 ;  /* 0x000000f90000780c */ /* 0x040fe40004761670 */
[----:B------:R-:W-:Y:S01]  /*21860*/  ISETP.LT.OR P0, PT, R0, 0xfa, !P0 ;  /* 0x000000fa0000780c */ /* 0x000fe20004701670 */
[----:B--2---:R-:W-:-:S05]  /*21870*/  FMUL R2, R36, UR22 ;  /* 0x0000001624027c20 */ /* 0x004fca0008400000 */
[----:B-1----:R-:W-:-:S05]  /*21880*/  F2FP.SATFINITE.E4M3.F32.PACK_AB_MERGE_C R9, RZ, R2, RZ ;  /* 0x00000002ff09723e */ /* 0x002fca00048070ff */
[----:B------:R1:W-:Y:S01]  /*21890*/  @!P5 STG.E.U8 desc[UR20][R26.64+0xf0], R9 ;  /* 0x0000f0091a00d986 */ /* 0x0003e2000c101114 */
[----:B------:R-:W-:-:S05]  /*218a0*/  FMUL R0, R35, UR22 ;  /* 0x0000001623007c20 */ /* 0x000fca0008400000 */
[----:B0-----:R-:W-:Y:S01]  /*218b0*/  F2FP.SATFINITE.E4M3.F32.PACK_AB_MERGE_C R7, RZ, R0, RZ ;  /* 0x00000000ff07723e */ /* 0x001fe200048070ff */
[----:B----4-:R-:W-:Y:S01]  /*218c0*/  FMUL R2, R34, UR22 ;  /* 0x0000001622027c20 */ /* 0x010fe20008400000 */
[----:B-----5:R-:W-:-:S04]  /*218d0*/  FMUL R3, R33, UR22 ;  /* 0x0000001621037c20 */ /* 0x020fc80008400000 */
[----:B------:R-:W-:Y:S02]  /*218e0*/  F2FP.SATFINITE.E4M3.F32.PACK_AB_MERGE_C R11, RZ, R2, RZ ;  /* 0x00000002ff0b723e */ /* 0x000fe400048070ff */
[----:B------:R-:W-:Y:S01]  /*218f0*/  F2FP.SATFINITE.E4M3.F32.PACK_AB_MERGE_C R3, RZ, R3, RZ ;  /* 0x00000003ff03723e */ /* 0x000fe200048070ff */
[----:B------:R1:W-:Y:S01]  /*21900*/  @!P6 STG.E.U8 desc[UR20][R26.64+0xf1], R7 ;  /* 0x0000f1071a00e986 */ /* 0x0003e2000c101114 */
[----:B---3--:R-:W-:Y:S01]  /*21910*/  FMUL R4, R31, UR22 ;  /* 0x000000161f047c20 */ /* 0x008fe20008400000 */
[----:B------:R-:W-:-:S04]  /*21920*/  FMUL R5, R30, UR22 ;  /* 0x000000161e057c20 */ /* 0x000fc80008400000 */
[----:B------:R-:W-:Y:S02]  /*21930*/  F2FP.SATFINITE.E4M3.F32.PACK_AB_MERGE_C R13, RZ, R4, RZ ;  /* 0x00000004ff0d723e */ /* 0x000fe400048070ff */
[----:B------:R-:W-:Y:S01]  /*21940*/  F2FP.SATFINITE.E4M3.F32.PACK_AB_MERGE_C R5, RZ, R5, RZ ;  /* 0x00000005ff05723e */ /* 0x000fe200048070ff */
[----:B------:R1:W-:Y:S04]  /*21950*/  @!P2 STG.E.U8 desc[UR20][R28.64+0xf8], R11 ;  /* 0x0000f80b1c00a986 */ /* 0x0003e8000c101114 */
[----:B------:R1:W-:Y:S04]  /*21960*/  @!P1 STG.E.U8 desc[UR20][R28.64+0xf9], R3 ;  /* 0x0000f9031c009986 */ /* 0x0003e8000c101114 */
[----:B------:R1:W-:Y:S04]  /*21970*/  @!P3 STG.E.U8 desc[UR20][R26.64+0xf8], R13 ;  /* 0x0000f80d1a00b986 */ /* 0x0003e8000c101114 */
[----:B------:R1:W-:Y:S02]  /*21980*/  @!P0 STG.E.U8 desc[UR20][R26.64+0xf9], R5 ;  /* 0x0000f9051a008986 */ /* 0x0003e4000c101114 */
.L_x_552:
[----:B------:R-:W-:Y:S05]  /*21990*/  BSYNC B0 ;  /* 0x0000000000007941 */ /* 0x000fea0003800000 */
.L_x_38:
[----:B-12---:R-:W2:Y:S04]  /*219a0*/  LDL.LU R3, [R1+0x460] ;  /* 0x0004600001037983 */ /* 0x006ea80000300800 */
[----:B------:R-:W2:Y:S01]  /*219b0*/  LDL.LU R2, [R1+0x464] ;  /* 0x0004640001027983 */ /* 0x000ea20000300800 */
[----:B------:R-:W-:Y:S01]  /*219c0*/  ULDC UR6, c[0x0][0xc] ;  /* 0x0000030000067ab9 */ /* 0x000fe20000000800 */
[----:B------:R-:W-:Y:S01]  /*219d0*/  ULDC UR7, c[0x0][0x10] ;  /* 0x0000040000077ab9 */ /* 0x000fe20000000800 */
[----:B---34-:R-:W2:Y:S01]  /*219e0*/  LDC R5, c[0x0][0x14] ;  /* 0x00000500ff057b82 */ /* 0x018ea20000000800 */
[----:B------:R-:W-:Y:S01]  /*219f0*/  UIMAD.WIDE.U32 UR6, UR6, UR7, URZ ;  /* 0x00000007060672a5 */ /* 0x000fe2000f8e003f */
[----:B-----5:R-:W-:Y:S01]  /*21a00*/  PRMT R0, RZ, 0x7610, R0 ;  /* 0x00007610ff007816 */ /* 0x020fe20000000000 */
[----:B------:R-:W-:-:S04]  /*21a10*/  UMOV UR10, 0xffffffff ;  /* 0xffffffff000a7882 */ /* 0x000fc80000000000 */
[----:B--2---:R-:W-:-:S04]  /*21a20*/  IMAD.WIDE.U32 R2, R5, UR6, R2 ;  /* 0x0000000605027c25 */ /* 0x004fc8000f8e0002 */
[----:B------:R-:W-:Y:S01]  /*21a30*/  IMAD R5, R5, UR7, RZ ;  /* 0x0000000705057c24 */ /* 0x000fe2000f8e02ff */
[----:B------:R-:W-:Y:S01]  /*21a40*/  ULDC.64 UR6, c[0x0][0x650] ;  /* 0x0001940000067ab9 */ /* 0x000fe20000000a00 */
[----:B------:R-:W-:Y:S01]  /*21a50*/  IMAD.MOV.U32 R11, RZ, RZ, R2 ;  /* 0x000000ffff0b7224 */ /* 0x000fe200078e0002 */
[----:B------:R-:W-:Y:S01]  /*21a60*/  ISETP.GE.U32.AND P0, PT, R2, UR6, PT ;  /* 0x0000000602007c0c */ /* 0x000fe2000bf06070 */
[----:B------:R-:W-:Y:S02]  /*21a70*/  IMAD.IADD R13, R3, 0x1, R5 ;  /* 0x00000001030d7824 */ /* 0x000fe400078e0205 */
[----:B------:R-:W-:-:S03]  /*21a80*/  IMAD.MOV.U32 R2, RZ, RZ, -0x1 ;  /* 0xffffffffff027424 */ /* 0x000fc600078e00ff */
[----:B------:R1:W-:Y:S01]  /*21a90*/  STL [R1+0x460], R13 ;  /* 0x0004600d01007387 */ /* 0x0003e20000100800 */
[----:B------:R-:W-:-:S03]  /*21aa0*/  ISETP.GE.U32.AND.EX P0, PT, R13, UR7, PT, P0 ;  /* 0x000000070d007c0c */ /* 0x000fc6000bf06100 */
[----:B------:R1:W-:Y:S04]  /*21ab0*/  STL [R1+0x464], R11 ;  /* 0x0004640b01007387 */ /* 0x0003e80000100800 */
[----:B------:R1:W-:Y:S06]  /*21ac0*/  STL [R1+0x468], R2 ;  /* 0x0004680201007387 */ /* 0x0003ec0000100800 */
[----:B------:R-:W-:Y:S05]  /*21ad0*/  @P0 BRA `(.L_x_553) ;  /* 0x0000000400740947 */ /* 0x000fea0003800000 */
[----:B------:R-:W2:Y:S01]  /*21ae0*/  S2R R8, SR_CTAID.X ;  /* 0x0000000000087919 */ /* 0x000ea20000002500 */
[----:B------:R-:W-:Y:S01]  /*21af0*/  ULDC.64 UR16, c[0x0][0x628] ;  /* 0x00018a0000107ab9 */ /* 0x000fe20000000a00 */
[----:B------:R-:W3:Y:S01]  /*21b00*/  LDC R9, c[0x0][0x144] ;  /* 0x00005100ff097b82 */ /* 0x000ee20000000800 */
[----:B------:R-:W-:Y:S01]  /*21b10*/  ULDC UR6, c[0x0][0x150] ;  /* 0x0000540000067ab9 */ /* 0x000fe20000000800 */
[----:B------:R-:W4:Y:S01]  /*21b20*/  S2R R12, SR_CTAID.Y ;  /* 0x00000000000c7919 */ /* 0x000f220000002600 */
[----:B------:R-:W-:Y:S01]  /*21b30*/  ISETP.NE.U32.AND P0, PT, RZ, UR16, PT ;  /* 0x00000010ff007c0c */ /* 0x000fe2000bf05070 */
[----:B------:R-:W-:Y:S01]  /*21b40*/  ULDC UR18, c[0x0][0x630] ;  /* 0x00018c0000127ab9 */ /* 0x000fe20000000800 */
[----:B------:R-:W-:Y:S02]  /*21b50*/  R2UR UR14, R11 ;  /* 0x000000000b0e72ca */ /* 0x000fe400000e0000 */
[----:B------:R-:W-:Y:S01]  /*21b60*/  ISETP.NE.AND.EX P0, PT, RZ, UR17, PT, P0 ;  /* 0x00000011ff007c0c */ /* 0x000fe2000bf05300 */
[----:B0-----:R-:W0:Y:S01]  /*21b70*/  LDC.64 R6, c[0x0][0x620] ;  /* 0x00018800ff067b82 */ /* 0x001e220000000a00 */
[----:B------:R-:W-:-:S02]  /*21b80*/  R2UR UR15, R13 ;  /* 0x000000000d0f72ca */ /* 0x000fc400000e0000 */
[----:B--2---:R-:W-:-:S05]  /*21b90*/  I2FP.F32.U32 R0, R8 ;  /* 0x0000000800007245 */ /* 0x004fca0000201000 */
[----:B------:R-:W-:-:S06]  /*21ba0*/  FMUL R0, R0, UR6 ;  /* 0x0000000600007c20 */ /* 0x000fcc0008400000 */
[----:B------:R-:W2:Y:S01]  /*21bb0*/  F2I.U32.TRUNC.NTZ R0, R0 ;  /* 0x0000000000007305 */ /* 0x000ea2000020f000 */
[----:B----4-:R-:W-:Y:S05]  /*21bc0*/  @!P0 BRA `(.L_x_554) ;  /* 0x0000000000308947 */ /* 0x010fea0003800000 */
        /* <DEDUP_REMOVED lines=12> */
.L_x_554:
[----:B------:R-:W-:Y:S01]  /*21c90*/  USHF.R.U64 UR10, UR14, UR18, UR15 ;  /* 0x000000120e0a7299 */ /* 0x000fe2000800120f */
[----:B------:R-:W4:Y:S01]  /*21ca0*/  LDC.64 R22, c[0x0][0x640] ;  /* 0x00019000ff167b82 */ /* 0x000f220000000a00 */
[----:B------:R-:W-:Y:S01]  /*21cb0*/  USHF.R.U32.HI UR6, URZ, UR18, UR15 ;  /* 0x000000123f067299 */ /* 0x000fe2000801160f */
[----:B--2---:R-:W-:Y:S02]  /*21cc0*/  IMAD.MOV R10, RZ, RZ, -R0 ;  /* 0x000000ffff0a7224 */ /* 0x004fe400078e0a00 */
[----:B-1----:R-:W-:Y:S01]  /*21cd0*/  IMAD.MOV.U32 R2, RZ, RZ, R11 ;  /* 0x000000ffff027224 */ /* 0x002fe200078e000b */
[----:B------:R-:W-:Y:S01]  /*21ce0*/  IADD3 R5, P0, RZ, -UR10, RZ ;  /* 0x8000000aff057c10 */ /* 0x000fe2000ff1e0ff */
[----:B---3--:R-:W-:Y:S02]  /*21cf0*/  IMAD R18, R9, R10, R8 ;  /* 0x0000000a09127224 */ /* 0x008fe400078e0208 */
[----:B------:R-:W1:Y:S02]  /*21d00*/  LDC R4, c[0x0][0x618] ;  /* 0x00018600ff047b82 */ /* 0x000e640000000800 */
[----:B------:R-:W-:Y:S01]  /*21d10*/  IMAD.X R3, RZ, RZ, ~UR6, P0 ;  /* 0x80000006ff037e24 */ /* 0x000fe200080e06ff */
[----:B------:R-:W-:-:S03]  /*21d20*/  ULDC UR6, c[0x0][0x154] ;  /* 0x0000550000067ab9 */ /* 0x000fc60000000800 */
[-C--:B0-----:R-:W-:Y:S02]  /*21d30*/  IMAD R0, R3, R6.reuse, RZ ;  /* 0x0000000603007224 */ /* 0x081fe400078e02ff */
[----:B------:R-:W0:Y:S01]  /*21d40*/  LDC R14, c[0x0][0x608] ;  /* 0x00018200ff0e7b82 */ /* 0x000e220000000800 */
[----:B------:R-:W-:Y:S02]  /*21d50*/  IMAD.MOV.U32 R3, RZ, RZ, R13 ;  /* 0x000000ffff037224 */ /* 0x000fe400078e000d */
[----:B------:R-:W-:-:S05]  /*21d60*/  IMAD.WIDE.U32 R2, R5, R6, R2 ;  /* 0x0000000605027225 */ /* 0x000fca00078e0002 */
[----:B------:R-:W2:Y:S01]  /*21d70*/  LDC R20, c[0x0][0x658] ;  /* 0x00019600ff147b82 */ /* 0x000ea20000000800 */
[----:B------:R-:W-:Y:S01]  /*21d80*/  IMAD R5, R5, R7, R0 ;  /* 0x0000000705057224 */ /* 0x000fe200078e0200 */
[----:B------:R-:W-:Y:S01]  /*21d90*/  I2FP.F32.U32 R0, R12 ;  /* 0x0000000c00007245 */ /* 0x000fe20000201000 */
[----:B------:R-:W-:Y:S01]  /*21da0*/  IMAD.MOV.U32 R7, RZ, RZ, 0x1 ;  /* 0x00000001ff077424 */ /* 0x000fe200078e00ff */
[----:B----4-:R-:W-:Y:S01]  /*21db0*/  ISETP.NE.U32.AND P0, PT, R22, RZ, PT ;  /* 0x000000ff1600720c */ /* 0x010fe20003f05070 */
[----:B------:R-:W-:Y:S02]  /*21dc0*/  IMAD.IADD R3, R3, 0x1, R5 ;  /* 0x0000000103037824 */ /* 0x000fe400078e0205 */
[----:B------:R-:W-:Y:S01]  /*21dd0*/  FMUL R0, R0, UR6 ;  /* 0x0000000600007c20 */ /* 0x000fe20008400000 */
[----:B------:R-:W3:Y:S01]  /*21de0*/  LDC R15, c[0x0][0x148] ;  /* 0x00005200ff0f7b82 */ /* 0x000ee20000000800 */
[----:B------:R-:W-:Y:S01]  /*21df0*/  ISETP.NE.AND.EX P0, PT, R23, RZ, PT, P0 ;  /* 0x000000ff1700720c */ /* 0x000fe20003f05300 */
[----:B------:R-:W-:Y:S01]  /*21e00*/  IMAD.MOV.U32 R5, RZ, RZ, -0x1 ;  /* 0xffffffffff057424 */ /* 0x000fe200078e00ff */
[-CC-:B-1----:R-:W-:Y:S01]  /*21e10*/  SHF.R.U64 R10, R2, R4.reuse, R3.reuse ;  /* 0x00000004020a7219 */ /* 0x182fe20000001203 */
[----:B------:R1:W4:Y:S01]  /*21e20*/  F2I.U32.TRUNC.NTZ R13, R0 ;  /* 0x00000000000d7305 */ /* 0x000322000020f000 */
[----:B------:R-:W-:-:S03]  /*21e30*/  SHF.R.U32.HI R3, RZ, R4, R3 ;  /* 0x00000004ff037219 */ /* 0x000fc60000011603 */
[----:B------:R-:W1:Y:S01]  /*21e40*/  LDC R16, c[0x0][0x600] ;  /* 0x00018000ff107b82 */ /* 0x000e620000000800 */
[-CC-:B0-----:R-:W-:Y:S02]  /*21e50*/  SHF.R.U64 R8, R10, R14.reuse, R3.reuse ;  /* 0x0000000e0a087219 */ /* 0x181fe40000001203 */
[----:B------:R-:W-:-:S05]  /*21e60*/  SHF.R.U32.HI R3, RZ, R14, R3 ;  /* 0x0000000eff037219 */ /* 0x000fca0000011603 */
[----:B------:R-:W0:Y:S01]  /*21e70*/  LDC R17, c[0x0][0x648] ;  /* 0x00019200ff117b82 */ /* 0x000e220000000800 */
[-CC-:B--2---:R-:W-:Y:S02]  /*21e80*/  SHF.R.U64 R11, R8, R20.reuse, R3.reuse ;  /* 0x00000014080b7219 */ /* 0x184fe40000001203 */
[-C--:B------:R-:W-:Y:S02]  /*21e90*/  SHF.L.U32 R5, R5, R20.reuse, RZ ;  /* 0x0000001405057219 */ /* 0x080fe400000006ff */
[-C--:B------:R-:W-:Y:S01]  /*21ea0*/  SHF.R.U32.HI R3, RZ, R20.reuse, R3 ;  /* 0x00000014ff037219 */ /* 0x080fe20000011603 */
[----:B------:R-:W-:Y:S01]  /*21eb0*/  IMAD.MOV.U32 R2, RZ, RZ, R11 ;  /* 0x000000ffff027224 */ /* 0x000fe200078e000b */
[----:B------:R-:W-:Y:S01]  /*21ec0*/  SHF.L.U32 R20, R7, R20, RZ ;  /* 0x0000001407147219 */ /* 0x000fe200000006ff */
[----:B------:R-:W2:Y:S01]  /*21ed0*/  LDC R19, c[0x0][0x638] ;  /* 0x00018e00ff137b82 */ /* 0x000ea20000000800 */
[----:B------:R-:W-:-:S07]  /*21ee0*/  LOP3.LUT R39, RZ, R5, RZ, 0x33, !PT ;  /* 0x00000005ff277212 */ /* 0x000fce00078e33ff */
[----:B------:R-:W0:Y:S01]  /*21ef0*/  LDC R21, c[0x0][0x610] ;  /* 0x00018400ff157b82 */ /* 0x000e220000000800 */
[----:B----4-:R-:W-:Y:S05]  /*21f00*/  @!P0 BRA `(.L_x_555) ;  /* 0x0000000000288947 */ /* 0x010fea0003800000 */
[----:B-1----:R-:W1:Y:S02]  /*21f10*/  LDC R0, c[0x0][0x64c] ;  /* 0x00019300ff007b82 */ /* 0x002e640000000800 */
[----:B-1----:R-:W-:-:S05]  /*21f20*/  IADD3 R7, P0, R11, R0, RZ ;  /* 0x000000000b077210 */ /* 0x002fca0007f1e0ff */
        /* <DEDUP_REMOVED lines=8> */
.L_x_555:
[----:B01----:R-:W-:Y:S01]  /*21fb0*/  SHF.R.U64 R0, R2, R17, R3 ;  /* 0x0000001102007219 */ /* 0x003fe20000001203 */
[----:B------:R-:W-:Y:S01]  /*21fc0*/  VIADD R3, R16, 0xffffffff ;  /* 0xffffffff10037836 */ /* 0x000fe20000000000 */
[----:B------:R-:W-:Y:S01]  /*21fd0*/  LOP3.LUT R39, R8, R39, RZ, 0xc0, !PT ;  /* 0x0000002708277212 */ /* 0x000fe200078ec0ff */
[----:B------:R-:W-:Y:S02]  /*21fe0*/  IMAD.MOV R13, RZ, RZ, -R13 ;  /* 0x000000ffff0d7224 */ /* 0x000fe400078e0a0d */
[----:B------:R-:W-:Y:S01]  /*21ff0*/  IMAD.MOV R2, RZ, RZ, -R0 ;  /* 0x000000ffff027224 */ /* 0x000fe200078e0a00 */
[----:B------:R-:W-:Y:S01]  /*22000*/  LOP3.LUT R3, R10, R3, RZ, 0xc0, !PT ;  /* 0x000000030a037212 */ /* 0x000fe200078ec0ff */
[----:B------:R-:W-:Y:S02]  /*22010*/  IMAD R39, R20, R0, R39 ;  /* 0x0000000014277224 */ /* 0x000fe400078e0227 */
[----:B---3--:R-:W-:Y:S02]  /*22020*/  @P4 IMAD R18, R15, R13, R12 ;  /* 0x0000000d0f124224 */ /* 0x008fe400078e020c */
[----:B--2---:R-:W-:-:S02]  /*22030*/  IMAD R0, R2, R19, R11 ;  /* 0x0000001302007224 */ /* 0x004fc400078e020b */
[----:B------:R-:W-:Y:S02]  /*22040*/  IMAD R39, R39, R21, R18 ;  /* 0x0000001527277224 */ /* 0x000fe400078e0212 */
[----:B------:R-:W-:Y:S02]  /*22050*/  IMAD R2, R0, R16, R3 ;  /* 0x0000001000027224 */ /* 0x000fe400078e0203 */
[----:B------:R-:W-:-:S03]  /*22060*/  IMAD.MOV.U32 R4, RZ, RZ, 0x1 ;  /* 0x00000001ff047424 */ /* 0x000fc600078e00ff */
[----:B------:R-:W-:Y:S02]  /*22070*/  SEL R3, R2, R39, !P4 ;  /* 0x0000002702037207 */ /* 0x000fe40006000000 */
[----:B------:R-:W-:Y:S02]  /*22080*/  PRMT R0, R4, 0x7610, R0 ;  /* 0x0000761004007816 */ /* 0x000fe40000000000 */
[----:B------:R-:W-:Y:S01]  /*22090*/  SEL R39, R39, R2, !P4 ;  /* 0x0000000227277207 */ /* 0x000fe20006000000 */
[----:B------:R2:W-:Y:S06]  /*220a0*/  STL [R1+0x468], R3 ;  /* 0x0004680301007387 */ /* 0x0005ec0000100800 */
.L_x_553:
[----:B------:R3:W-:Y:S01]  /*220b0*/  STL [R1+0x46c], R39 ;  /* 0x00046c2701007387 */ /* 0x0007e20000100800 */
[----:B------:R-:W-:-:S13]  /*220c0*/  LOP3.LUT P0, RZ, R0, 0xff, RZ, 0xc0, !PT ;  /* 0x000000ff00ff7812 */ /* 0x000fda000780c0ff */
[----:B---3--:R-:W-:Y:S05]  /*220d0*/  @P0 BRA `(.L_x_556) ;  /* 0xfffffdf000ec0947 */ /* 0x008fea000383ffff */
[----:B------:R-:W-:Y:S05]  /*220e0*/  EXIT ;  /* 0x000000000000794d */ /* 0x000fea0003800000 */
.L_x_8:
[----:B------:R-:W2:Y:S01]  /*220f0*/  LDL R163, [R1+0x464] ;  /* 0x0004640001a37983 */ /* 0x000ea20000100800 */
[----:B------:R-:W-:-:S03]  /*22100*/  ULDC.64 UR4, c[0x0][0x650] ;  /* 0x0001940000047ab9 */ /* 0x000fc60000000a00 */
[----:B------:R-:W3:Y:S01]  /*22110*/  LDL R162, [R1+0x460] ;  /* 0x0004600001a27983 */ /* 0x000ee20000100800 */
[----:B------:R-:W-:Y:S01]  /*22120*/  PRMT R6, RZ, 0x7610, R6 ;  /* 0x00007610ff067816 */ /* 0x000fe20000000006 */
[----:B------:R-:W-:Y:S02]  /*22130*/  IMAD.MOV.U32 R5, RZ, RZ, -0x1 ;  /* 0xffffffffff057424 */ /* 0x000fe400078e00ff */
[----:B------:R-:W-:Y:S02]  /*22140*/  IMAD.MOV.U32 R4, RZ, RZ, -0x1 ;  /* 0xffffffffff047424 */ /* 0x000fe400078e00ff */
[----:B0-----:R-:W-:Y:S01]  /*22150*/  IMAD.MOV.U32 R10, RZ, RZ, -0x1 ;  /* 0xffffffffff0a7424 */ /* 0x001fe200078e00ff */
[----:B--2---:R-:W-:-:S04]  /*22160*/  ISETP.GE.U32.AND P0, PT, R163, UR4, PT ;  /* 0x00000004a3007c0c */ /* 0x004fc8000bf06070 */
[----:B---3--:R-:W-:-:S13]  /*22170*/  ISETP.GE.U32.AND.EX P0, PT, R162, UR5, PT, P0 ;  /* 0x00000005a2007c0c */ /* 0x008fda000bf06100 */
[----:B------:R-:W-:Y:S05]  /*22180*/  @P0 BRA `(.L_x_557) ;  /* 0x00000004002c0947 */ /* 0x000fea0003800000 */
[----:B------:R-:W0:Y:S01]  /*22190*/  LDC.64 R14, c[0x0][0x628] ;  /* 0x00018a00ff0e7b82 */ /* 0x000e220000000a00 */
[----:B------:R-:W-:Y:S02]  /*221a0*/  IMAD.MOV.U32 R8, RZ, RZ, R163 ;  /* 0x000000ffff087224 */ /* 0x000fe400078e00a3 */
[----:B------:R-:W-:-:S05]  /*221b0*/  IMAD.MOV.U32 R9, RZ, RZ, R162 ;  /* 0x000000ffff097224 */ /* 0x000fca00078e00a2 */
[----:B------:R-:W1:Y:S08]  /*221c0*/  LDC R10, c[0x0][0x630] ;  /* 0x00018c00ff0a7b82 */ /* 0x000e700000000800 */
[----:B------:R-:W2:Y:S01]  /*221d0*/  LDC.64 R16, c[0x0][0x620] ;  /* 0x00018800ff107b82 */ /* 0x000ea20000000a00 */
[----:B0-----:R-:W-:-:S04]  /*221e0*/  ISETP.NE.U32.AND P0, PT, R14, RZ, PT ;  /* 0x000000ff0e00720c */ /* 0x001fc80003f05070 */
[----:B------:R-:W-:-:S13]  /*221f0*/  ISETP.NE.AND.EX P0, PT, R15, RZ, PT, P0 ;  /* 0x000000ff0f00720c */ /* 0x000fda0003f05300 */
[----:B-12---:R-:W-:Y:S05]  /*22200*/  @!P0 BRA `(.L_x_558) ;  /* 0x0000000000288947 */ /* 0x006fea0003800000 */
[----:B------:R-:W0:Y:S02]  /*22210*/  LDC R4, c[0x0][0x634] ;  /* 0x00018d00ff047b82 */ /* 0x000e240000000800 */
[----:B0-----:R-:W-:-:S05]  /*22220*/  IADD3 R9, P0, R163, R4, RZ ;  /* 0x00000004a3097210 */ /* 0x001fca0007f1e0ff */
        /* <DEDUP_REMOVED lines=8> */
.L_x_558:
[----:B------:R-:W0:Y:S01]  /*222b0*/  LDC.64 R20, c[0x0][0x640] ;  /* 0x00019000ff147b82 */ /* 0x000e220000000a00 */
[-CC-:B------:R-:W-:Y:S02]  /*222c0*/  SHF.R.U64 R14, R8, R10.reuse, R9.reuse ;  /* 0x0000000a080e7219 */ /* 0x180fe40000001209 */
[----:B------:R-:W-:Y:S02]  /*222d0*/  SHF.R.U32.HI R4, RZ, R10, R9 ;  /* 0x0000000aff047219 */ /* 0x000fe40000011609 */
[----:B------:R-:W-:-:S03]  /*222e0*/  IADD3 R7, P0, RZ, -R14, RZ ;  /* 0x8000000eff077210 */ /* 0x000fc60007f1e0ff */
[----:B------:R-:W1:Y:S02]  /*222f0*/  LDC R8, c[0x0][0x618] ;  /* 0x00018600ff087b82 */ /* 0x000e640000000800 */
[----:B------:R-:W-:Y:S02]  /*22300*/  IMAD.X R5, RZ, RZ, ~R4, P0 ;  /* 0x000000ffff057224 */ /* 0x000fe400000e0e04 */
[----:B------:R-:W-:Y:S02]  /*22310*/  IMAD.MOV.U32 R4, RZ, RZ, R163 ;  /* 0x000000ffff047224 */ /* 0x000fe400078e00a3 */
[-C--:B------:R-:W-:Y:S02]  /*22320*/  IMAD R6, R5, R16.reuse, RZ ;  /* 0x0000001005067224 */ /* 0x080fe400078e02ff */
[----:B------:R-:W2:Y:S01]  /*22330*/  LDC R18, c[0x0][0x608] ;  /* 0x00018200ff127b82 */ /* 0x000ea20000000800 */
[----:B------:R-:W-:Y:S02]  /*22340*/  IMAD.MOV.U32 R5, RZ, RZ, R162 ;  /* 0x000000ffff057224 */ /* 0x000fe400078e00a2 */
[----:B------:R-:W-:-:S05]  /*22350*/  IMAD.WIDE.U32 R4, R7, R16, R4 ;  /* 0x0000001007047225 */ /* 0x000fca00078e0004 */
[----:B------:R-:W3:Y:S01]  /*22360*/  LDC R19, c[0x0][0x658] ;  /* 0x00019600ff137b82 */ /* 0x000ee20000000800 */
[----:B------:R-:W-:Y:S01]  /*22370*/  IMAD R7, R7, R17, R6 ;  /* 0x0000001107077224 */ /* 0x000fe200078e0206 */
[----:B0-----:R-:W-:Y:S01]  /*22380*/  ISETP.NE.U32.AND P0, PT, R20, RZ, PT ;  /* 0x000000ff1400720c */ /* 0x001fe20003f05070 */
[----:B------:R-:W-:Y:S02]  /*22390*/  IMAD.MOV.U32 R6, RZ, RZ, -0x1 ;  /* 0xffffffffff067424 */ /* 0x000fe400078e00ff */
[----:B------:R-:W-:Y:S01]  /*223a0*/  IMAD.IADD R5, R5, 0x1, R7 ;  /* 0x0000000105057824 */ /* 0x000fe200078e0207 */
[----:B------:R-:W-:Y:S02]  /*223b0*/  ISETP.NE.AND.EX P0, PT, R21, RZ, PT, P0 ;  /* 0x000000ff1500720c */ /* 0x000fe40003f05300 */
[----:B------:R-:W0:Y:S02]  /*223c0*/  LDC R17, c[0x0][0x600] ;  /* 0x00018000ff117b82 */ /* 0x000e240000000800 */
[----:B-1----:R-:W-:-:S02]  /*223d0*/  SHF.R.U64 R10, R4, R8, R5 ;  /* 0x00000008040a7219 */ /* 0x002fc40000001205 */
[----:B------:R-:W-:-:S04]  /*223e0*/  SHF.R.U32.HI R5, RZ, R8, R5 ;  /* 0x00000008ff057219 */ /* 0x000fc80000011605 */
[----:B------:R-:W1:Y:S01]  /*223f0*/  LDC R22, c[0x0][0x648] ;  /* 0x00019200ff167b82 */ /* 0x000e620000000800 */
[-CC-:B--2---:R-:W-:Y:S02]  /*22400*/  SHF.R.U64 R15, R10, R18.reuse, R5.reuse ;  /* 0x000000120a0f7219 */ /* 0x184fe40000001205 */
[----:B------:R-:W-:Y:S01]  /*22410*/  SHF.R.U32.HI R4, RZ, R18, R5 ;  /* 0x00000012ff047219 */ /* 0x000fe20000011605 */
[----:B------:R-:W-:-:S04]  /*22420*/  IMAD.MOV.U32 R18, RZ, RZ, 0x1 ;  /* 0x00000001ff127424 */ /* 0x000fc800078e00ff */
[----:B------:R-:W2:Y:S01]  /*22430*/  LDC R23, c[0x0][0x638] ;  /* 0x00018e00ff177b82 */ /* 0x000ea20000000800 */
[-CC-:B---3--:R-:W-:Y:S02]  /*22440*/  SHF.R.U64 R16, R15, R19.reuse, R4.reuse ;  /* 0x000000130f107219 */ /* 0x188fe40000001204 */
[-C--:B------:R-:W-:Y:S02]  /*22450*/  SHF.L.U32 R6, R6, R19.reuse, RZ ;  /* 0x0000001306067219 */ /* 0x080fe400000006ff */
[----:B------:R-:W-:Y:S01]  /*22460*/  SHF.R.U32.HI R5, RZ, R19, R4 ;  /* 0x00000013ff057219 */ /* 0x000fe20000011604 */
[----:B------:R-:W-:Y:S01]  /*22470*/  IMAD.MOV.U32 R4, RZ, RZ, R16 ;  /* 0x000000ffff047224 */ /* 0x000fe200078e0010 */
[----:B------:R-:W-:Y:S01]  /*22480*/  LOP3.LUT R24, RZ, R6, RZ, 0x33, !PT ;  /* 0x00000006ff187212 */ /* 0x000fe200078e33ff */
[----:B------:R-:W3:Y:S01]  /*22490*/  LDC R25, c[0x0][0x610] ;  /* 0x00018400ff197b82 */ /* 0x000ee20000000800 */
[----:B------:R-:W-:Y:S05]  /*224a0*/  @!P0 BRA `(.L_x_559) ;  /* 0x0000000000288947 */ /* 0x000fea0003800000 */
        /* <DEDUP_REMOVED lines=10> */
.L_x_559:
[----:B-1----:R-:W-:Y:S01]  /*22550*/  SHF.R.U64 R4, R4, R22, R5 ;  /* 0x0000001604047219 */ /* 0x002fe20000001205 */
[----:B0-----:R-:W-:Y:S01]  /*22560*/  VIADD R7, R17, 0xffffffff ;  /* 0xffffffff11077836 */ /* 0x001fe20000000000 */
[----:B------:R-:W-:Y:S01]  /*22570*/  SHF.L.U32 R18, R18, R19, RZ ;  /* 0x0000001312127219 */ /* 0x000fe200000006ff */
[----:B------:R-:W-:Y:S01]  /*22580*/  @P4 IMAD R0, R11, R12, R2 ;  /* 0x0000000c0b004224 */ /* 0x000fe200078e0202 */
[----:B------:R-:W-:Y:S01]  /*22590*/  LOP3.LUT R3, R15, R24, RZ, 0xc0, !PT ;  /* 0x000000180f037212 */ /* 0x000fe200078ec0ff */
[----:B------:R-:W-:Y:S01]  /*225a0*/  IMAD.MOV R5, RZ, RZ, -R4 ;  /* 0x000000ffff057224 */ /* 0x000fe200078e0a04 */
[----:B------:R-:W-:Y:S01]  /*225b0*/  LOP3.LUT R7, R10, R7, RZ, 0xc0, !PT ;  /* 0x000000070a077212 */ /* 0x000fe200078ec0ff */
[----:B------:R-:W-:Y:S02]  /*225c0*/  IMAD.MOV.U32 R6, RZ, RZ, 0x1 ;  /* 0x00000001ff067424 */ /* 0x000fe400078e00ff */
[----:B------:R-:W-:Y:S02]  /*225d0*/  IMAD R3, R18, R4, R3 ;  /* 0x0000000412037224 */ /* 0x000fe400078e0203 */
[----:B--2---:R-:W-:-:S02]  /*225e0*/  IMAD R2, R5, R23, R16 ;  /* 0x0000001705027224 */ /* 0x004fc400078e0210 */
[----:B---3--:R-:W-:Y:S02]  /*225f0*/  IMAD R0, R3, R25, R0 ;  /* 0x0000001903007224 */ /* 0x008fe400078e0200 */
[----:B------:R-:W-:Y:S02]  /*22600*/  IMAD R5, R2, R17, R7 ;  /* 0x0000001102057224 */ /* 0x000fe400078e0207 */
[----:B------:R-:W-:-:S03]  /*22610*/  IMAD.MOV.U32 R10, RZ, RZ, R14 ;  /* 0x000000ffff0a7224 */ /* 0x000fc600078e000e */
[----:B------:R-:W-:Y:S02]  /*22620*/  SEL R4, R5, R0, !P4 ;  /* 0x0000000005047207 */ /* 0x000fe40006000000 */
[----:B------:R-:W-:-:S07]  /*22630*/  SEL R5, R0, R5, !P4 ;  /* 0x0000000500057207 */ /* 0x000fce0006000000 */
.L_x_557:
[----:B------:R-:W-:-:S08]  /*22640*/  NOP ;  /* 0x0000000000007918 */ /* 0x000fd00000000000 */
[----:B------:R-:W0:-:S00]  /*22650*/  USETMAXREG.DEALLOC.CTAPOOL 0x18 ;  /* 0x00000018000079c8 */ /* 0x000e0000080e0500 */
[----:B------:R-:W-:-:S13]  /*22660*/  ISETP.NE.AND P0, PT, RZ, UR8, PT ;  /* 0x00000008ff007c0c */ /* 0x000fda000bf05270 */
[----:B------:R-:W-:Y:S05]  /*22670*/  @P0 EXIT ;  /* 0x000000000000094d */ /* 0x000fea0003800000 */
[----:B0-----:R-:W-:Y:S01]  /*22680*/  LOP3.LUT P0, RZ, R6, 0xff, RZ, 0xc0, !PT ;  /* 0x000000ff06ff7812 */ /* 0x001fe2000780c0ff */
[----:B------:R-:W-:Y:S02]  /*22690*/  IMAD.MOV.U32 R6, RZ, RZ, 0x1 ;  /* 0x00000001ff067424 */ /* 0x000fe400078e00ff */
[----:B------:R-:W-:-:S10]  /*226a0*/  IMAD.MOV.U32 R7, RZ, RZ, RZ ;  /* 0x000000ffff077224 */ /* 0x000fd400078e00ff */
[----:B------:R-:W-:Y:S05]  /*226b0*/  @!P0 BRA `(.L_x_560) ;  /* 0x0000000c00548947 */ /* 0x000fea0003800000 */
[----:B------:R-:W0:Y:S01]  /*226c0*/  LDC R0, c[0x0][0x28c] ;  /* 0x0000a300ff007b82 */ /* 0x000e220000000800 */
[----:B------:R-:W-:Y:S01]  /*226d0*/  ULDC UR6, c[0x0][0x658] ;  /* 0x0001960000067ab9 */ /* 0x000fe20000000800 */
[----:B------:R-:W-:Y:S01]  /*226e0*/  UMOV UR9, 0xffffffff ;  /* 0xffffffff00097882 */ /* 0x000fe20000000000 */
[----:B------:R-:W-:Y:S01]  /*226f0*/  ULDC UR8, c[0x0][0xc] ;  /* 0x0000030000087ab9 */ /* 0x000fe20000000800 */
[----:B------:R-:W-:Y:S01]  /*22700*/  USHF.L.U32 UR11, UR9, UR6, URZ ;  /* 0x00000006090b7299 */ /* 0x000fe2000800063f */
[----:B------:R-:W-:Y:S01]  /*22710*/  BSSY B0, `(.L_x_560) ;  /* 0x00000cf000007945 */ /* 0x000fe20003800000 */
[----:B------:R-:W-:Y:S01]  /*22720*/  UMOV UR10, 0x1 ;  /* 0x00000001000a7882 */ /* 0x000fe20000000000 */
[----:B------:R-:W-:Y:S01]  /*22730*/  ULDC UR9, c[0x0][0x10] ;  /* 0x0000040000097ab9 */ /* 0x000fe20000000800 */
[----:B------:R-:W1:Y:S01]  /*22740*/  S2UR UR4, SR_CgaCtaId ;  /* 0x00000000000479c3 */ /* 0x000e620000008800 */
[----:B------:R-:W-:Y:S01]  /*22750*/  UIMAD.WIDE.U32 UR8, UR8, UR9, URZ ;  /* 0x00000009080872a5 */ /* 0x000fe2000f8e003f */
[----:B------:R-:W-:Y:S01]  /*22760*/  IMAD.MOV.U32 R9, RZ, RZ, 0x1 ;  /* 0x00000001ff097424 */ /* 0x000fe200078e00ff */
[----:B------:R-:W-:Y:S01]  /*22770*/  USHF.L.U32 UR6, UR10, UR6, URZ ;  /* 0x000000060a067299 */ /* 0x000fe2000800063f */
[----:B------:R-:W-:Y:S01]  /*22780*/  IMAD.MOV.U32 R6, RZ, RZ, 0x1 ;  /* 0x00000001ff067424 */ /* 0x000fe200078e00ff */
[----:B------:R-:W-:Y:S01]  /*22790*/  ULDC UR5, c[0x0][0x600] ;  /* 0x0001800000057ab9 */ /* 0x000fe20000000800 */
[----:B------:R-:W-:Y:S01]  /*227a0*/  ULDC UR10, c[0x0][0x14] ;  /* 0x00000500000a7ab9 */ /* 0x000fe20000000800 */
[----:B------:R-:W-:Y:S01]  /*227b0*/  IMAD.MOV.U32 R7, RZ, RZ, RZ ;  /* 0x000000ffff077224 */ /* 0x000fe200078e00ff */
[----:B------:R-:W-:-:S02]  /*227c0*/  UIMAD.WIDE.U32 UR24, UR8, UR10, URZ ;  /* 0x0000000a081872a5 */ /* 0x000fc4000f8e003f */
[----:B------:R-:W-:Y:S02]  /*227d0*/  UIMAD UR18, UR9, UR10, URZ ;  /* 0x0000000a091272a4 */ /* 0x000fe4000f8e023f */
[----:B------:R-:W-:Y:S02]  /*227e0*/  ULOP3.LUT UR23, UR13, 0x2, URZ, 0xfc, !UPT ;  /* 0x000000020d177892 */ /* 0x000fe4000f8efc3f */
[----:B------:R-:W-:Y:S01]  /*227f0*/  UIADD3 UR5, UR5, -0x1, URZ ;  /* 0xffffffff05057890 */ /* 0x000fe2000fffe03f */
[----:B0-----:R-:W-:Y:S01]  /*22800*/  VIADD R0, R0, 0x1f ;  /* 0x0000001f00007836 */ /* 0x001fe20000000000 */
[----:B------:R-:W-:Y:S02]  /*22810*/  ULOP3.LUT UR20, URZ, UR11, URZ, 0x33, !UPT ;  /* 0x0000000b3f147292 */ /* 0x000fe4000f8e333f */
[----:B------:R-:W-:Y:S02]  /*22820*/  UIADD3 UR18, UR25, UR18, URZ ;  /* 0x0000001219127290 */ /* 0x000fe4000fffe03f */
[----:B------:R-:W-:Y:S01]  /*22830*/  SHF.R.S32.HI R3, RZ, 0x1f, R0 ;  /* 0x0000001fff037819 */ /* 0x000fe20000011400 */
[----:B------:R-:W-:Y:S01]  /*22840*/  ULDC.64 UR26, c[0x0][0x198] ;  /* 0x00006600001a7ab9 */ /* 0x000fe20000000a00 */
[----:B-1----:R-:W-:-:S02]  /*22850*/  USHF.L.U32 UR7, UR4, 0x6, URZ ;  /* 0x0000000604077899 */ /* 0x002fc4000800063f */
[----:B------:R-:W-:Y:S01]  /*22860*/  LEA.HI R0, R3, R0, RZ, 0x5 ;  /* 0x0000000003007211 */ /* 0x000fe200078f28ff */
[----:B------:R-:W-:Y:S02]  /*22870*/  USHF.L.U32 UR4, UR4, 0xb, URZ ;  /* 0x0000000b04047899 */ /* 0x000fe4000800063f */
[----:B------:R-:W-:Y:S01]  /*22880*/  ULOP3.LUT UR7, UR7, 0xc0, URZ, 0xc0, !UPT ;  /* 0x000000c007077892 */ /* 0x000fe2000f8ec03f */
[----:B------:R-:W-:-:S05]  /*22890*/  SHF.R.S32.HI R0, RZ, 0x5, R0 ;  /* 0x00000005ff007819 */ /* 0x000fca0000011400 */
[----:B------:R-:W-:-:S07]  /*228a0*/  VIADD R15, R0, 0x1 ;  /* 0x00000001000f7836 */ /* 0x000fce0000000000 */
.L_x_571:
[----:B------:R-:W-:-:S03]  /*228b0*/  UMOV UR8, 0xffffffff ;  /* 0xffffffff00087882 */ /* 0x000fc60000000000 */
[----:B------:R-:W-:Y:S05]  /*228c0*/  BRA.DIV UR8, `(.L_x_561) ;  /* 0x0000001608347947 */ /* 0x000fea000b800000 */
[----:B------:R-:W-:-:S13]  /*228d0*/  ELECT P0, URZ, PT ;  /* 0x00000000003f782f */ /* 0x000fda0003800000 */
.L_x_592:
[----:B------:R-:W0:Y:S01]  /*228e0*/  LDC R2, c[0x0][0x28c] ;  /* 0x0000a300ff027b82 */ /* 0x000e220000000800 */
[----:B------:R-:W-:Y:S01]  /*228f0*/  BSSY B1, `(.L_x_562) ;  /* 0x0000039000017945 */ /* 0x000fe20003800000 */
[----:B0-----:R-:W-:-:S13]  /*22900*/  ISETP.LT.OR P0, PT, R2, 0x1, !P0 ;  /* 0x000000010200780c */ /* 0x001fda0004701670 */
[----:B------:R-:W-:Y:S05]  /*22910*/  @P0 BRA `(.L_x_563) ;  /* 0x0000000000d80947 */ /* 0x000fea0003800000 */
[----:B------:R-:W-:Y:S01]  /*22920*/  IMAD.SHL.U32 R5, R5, 0x100, RZ ;  /* 0x0000010005057824 */ /* 0x000fe200078e00ff */
[----:B------:R-:W-:Y:S01]  /*22930*/  LEA R4, R4, UR7, 0x8 ;  /* 0x0000000704047c11 */ /* 0x000fe2000f8e40ff */
[----:B------:R-:W-:Y:S02]  /*22940*/  IMAD.MOV.U32 R13, RZ, RZ, RZ ;  /* 0x000000ffff0d7224 */ /* 0x000fe400078e00ff */
[----:B------:R-:W-:Y:S02]  /*22950*/  IMAD.MOV.U32 R2, RZ, RZ, R15 ;  /* 0x000000ffff027224 */ /* 0x000fe400078e000f */
[----:B------:R-:W-:Y:S02]  /*22960*/  IMAD.MOV.U32 R3, RZ, RZ, R6 ;  /* 0x000000ffff037224 */ /* 0x000fe400078e0006 */
[----:B------:R-:W-:-:S07]  /*22970*/  IMAD.MOV.U32 R8, RZ, RZ, R7 ;  /* 0x000000ffff087224 */ /* 0x000fce00078e0007 */
.L_x_566:
[----:B------:R-:W0:Y:S01]  /*22980*/  S2R R12, SR_CgaCtaId ;  /* 0x00000000000c7919 */ /* 0x000e220000008800 */
[----:B------:R-:W-:Y:S01]  /*22990*/  MOV R11, 0x400 ;  /* 0x00000400000b7802 */ /* 0x000fe20000000f00 */
[----:B------:R-:W1:Y:S03]  /*229a0*/  S2R R14, SR_TID.X ;  /* 0x00000000000e7919 */ /* 0x000e660000002100 */
[----:B0-----:R-:W-:Y:S02]  /*229b0*/  LEA R17, R12, R11, 0x18 ;  /* 0x0000000b0c117211 */ /* 0x001fe400078ec0ff */
[----:B------:R-:W-:Y:S02]  /*229c0*/  SHF.L.U32 R11, R3, 0x1f, RZ ;  /* 0x0000001f030b7819 */ /* 0x000fe400000006ff */
[----:B-1----:R-:W-:Y:S01]  /*229d0*/  LOP3.LUT P1, RZ, R14, 0x7f, RZ, 0xc0, !PT ;  /* 0x0000007f0eff7812 */ /* 0x002fe2000782c0ff */
[----:B------:R-:W-:-:S04]  /*229e0*/  IMAD R12, R8, 0x8, R17 ;  /* 0x00000008080c7824 */ /* 0x000fc800078e0211 */
[----:B------:R-:W0:Y:S02]  /*229f0*/  SYNCS.PHASECHK.TRANS64.TRYWAIT P0, [R12+URZ+0x70], R11 ;  /* 0x0000700b0c0075a7 */ /* 0x000e24000800017f */
[----:B0-----:R-:W-:Y:S06]  /*22a00*/  @!P0 BRA `(.L_x_564) ;  /* 0x0000001400048947 */ /* 0x001fec0003800000 */
.L_x_593:
[----:B0-----:R-:W0:Y:S01]  /*22a10*/  @!P1 LDC R11, c[0x0][0x500] ;  /* 0x00014000ff0b9b82 */ /* 0x001e220000000800 */
[----:B------:R-:W-:-:S04]  /*22a20*/  UPRMT UR8, UR23, 0x9910, URZ ;  /* 0x0000991017087896 */ /* 0x000fc8000800003f */
[----:B------:R-:W-:-:S06]  /*22a30*/  UISETP.NE.AND UP0, UPT, UR8, 0x2, UPT ;  /* 0x000000020800788c */ /* 0x000fcc000bf05270 */
[----:B------:R-:W-:Y:S01]  /*22a40*/  PLOP3.LUT P0, PT, PT, PT, UP0, 0x80, 0x0 ;  /* 0x000000000000781c */ /* 0x000fe20003f0f008 */
[----:B0-----:R0:W-:-:S12]  /*22a50*/  @!P1 SYNCS.ARRIVE.TRANS64 RZ, [R12+URZ], R11 ;  /* 0x0000000b0cff99a7 */ /* 0x0011d8000800003f */
[----:B------:R-:W-:Y:S05]  /*22a60*/  @P0 BRA `(.L_x_565) ;  /* 0x0000000000040947 */ /* 0x000fea0003800000 */
[----:B------:R-:W-:Y:S01]  /*22a70*/  BPT.TRAP 0x1 ;  /* 0x000000040000795c */ /* 0x000fe20000300000 */
.L_x_565:
[----:B------:R-:W-:Y:S01]  /*22a80*/  R2UR UR8, R8 ;  /* 0x00000000080872ca */ /* 0x000fe200000e0000 */
[----:B------:R-:W-:Y:S01]  /*22a90*/  VIADD R2, R2, 0xffffffff ;  /* 0xffffffff02027836 */ /* 0x000fe20000000000 */
[----:B------:R-:W-:Y:S01]  /*22aa0*/  R2UR UR19, R17 ;  /* 0x00000000111372ca */ /* 0x000fe200000e0000 */
[----:B------:R-:W-:Y:S01]  /*22ab0*/  UIADD3 UR14, UP0, UR26, 0xf0, URZ ;  /* 0x000000f01a0e7890 */ /* 0x000fe2000ff1e03f */
[----:B------:R-:W-:Y:S01]  /*22ac0*/  R2UR UR21, R5 ;  /* 0x00000000051572ca */ /* 0x000fe200000e0000 */
[----:B------:R-:W-:Y:S01]  /*22ad0*/  UIADD3 UR28, UP1, UR26, 0x1f0, URZ ;  /* 0x000001f01a1c7890 */ /* 0x000fe2000ff3e03f */
[----:B------:R-:W-:Y:S01]  /*22ae0*/  R2UR UR9, R12 ;  /* 0x000000000c0972ca */ /* 0x000fe200000e0000 */
[----:B------:R-:W-:Y:S01]  /*22af0*/  UIADD3.X UR15, URZ, UR27, URZ, UP0, !UPT ;  /* 0x0000001b3f0f7290 */ /* 0x000fe200087fe43f */
[C---:B------:R-:W-:Y:S01]  /*22b00*/  R2UR UR10, R13.reuse ;  /* 0x000000000d0a72ca */ /* 0x040fe200000e0000 */
[----:B------:R-:W-:Y:S01]  /*22b10*/  VIADD R8, R8, 0x1 ;  /* 0x0000000108087836 */ /* 0x000fe20000000000 */
[----:B------:R-:W-:Y:S01]  /*22b20*/  R2UR UR12, R10 ;  /* 0x000000000a0c72ca */ /* 0x000fe200000e0000 */
[----:B------:R-:W-:Y:S01]  /*22b30*/  UIADD3.X UR29, URZ, UR27, URZ, UP1, !UPT ;  /* 0x0000001b3f1d7290 */ /* 0x000fe20008ffe43f */
[----:B------:R-:W-:Y:S01]  /*22b40*/  R2UR UR22, R4 ;  /* 0x00000000041672ca */ /* 0x000fe200000e0000 */
[----:B------:R-:W-:Y:S01]  /*22b50*/  USHF.L.U32 UR8, UR8, 0xd, URZ ;  /* 0x0000000d08087899 */ /* 0x000fe2000800063f */
[----:B------:R-:W-:Y:S01]  /*22b60*/  ISETP.GT.AND P1, PT, R2, 0x1, PT ;  /* 0x000000010200780c */ /* 0x000fe20003f24270 */
[----:B------:R-:W-:Y:S01]  /*22b70*/  UMOV UR16, 0x0 ;  /* 0x0000000000107882 */ /* 0x000fe20000000000 */
[----:B------:R-:W-:Y:S01]  /*22b80*/  UMOV UR17, 0x10000000 ;  /* 0x1000000000117882 */ /* 0x000fe20000000000 */
[----:B------:R-:W-:Y:S01]  /*22b90*/  ULOP3.LUT UR11, UR8, 0x1800, UR4, 0xf8, !UPT ;  /* 0x00001800080b7892 */ /* 0x000fe2000f8ef804 */
[C---:B------:R-:W-:Y:S01]  /*22ba0*/  ISETP.NE.AND P0, PT, R8.reuse, 0xe, PT ;  /* 0x0000000e0800780c */ /* 0x040fe20003f05270 */
[----:B------:R-:W-:Y:S01]  /*22bb0*/  UIADD3 UR8, UR19, 0x200, UR8 ;  /* 0x0000020013087890 */ /* 0x000fe2000fffe008 */
[----:B------:R-:W-:Y:S01]  /*22bc0*/  VIADD R13, R13, 0x20 ;  /* 0x000000200d0d7836 */ /* 0x000fe20000000000 */
[----:B------:R-:W-:Y:S01]  /*22bd0*/  UIADD3 UR19, UR19, 0x1c200, UR11 ;  /* 0x0001c20013137890 */ /* 0x000fe2000fffe00b */
[----:B0-----:R-:W-:Y:S01]  /*22be0*/  SEL R12, RZ, 0x1, P0 ;  /* 0x00000001ff0c7807 */ /* 0x001fe20000000000 */
[----:B------:R-:W-:Y:S01]  /*22bf0*/  UMOV UR30, 0xf0000 ;  /* 0x000f0000001e7882 */ /* 0x000fe20000000000 */
[----:B------:R-:W-:Y:S01]  /*22c00*/  UMOV UR11, UR21 ;  /* 0x00000015000b7c82 */ /* 0x000fe20008000000 */
[----:B------:R-:W-:-:S02]  /*22c10*/  SEL R8, R8, RZ, P0 ;  /* 0x000000ff08087207 */ /* 0x000fc40000000000 */
[----:B------:R-:W-:Y:S01]  /*22c20*/  LOP3.LUT R3, R3, R12, RZ, 0x3c, !PT ;  /* 0x0000000c03037212 */ /* 0x000fe200078e3cff */
[----:B------:R0:W-:Y:S02]  /*22c30*/  UTMALDG.3D [UR8], [UR14], desc[UR16] ;  /* 0x000010080e0075b4 */ /* 0x0001e40008011000 */
[----:B0-----:R-:W-:Y:S01]  /*22c40*/  UMOV UR8, UR19 ;  /* 0x0000001300087c82 */ /* 0x001fe20008000000 */
[----:B------:R-:W-:Y:S02]  /*22c50*/  UMOV UR11, UR22 ;  /* 0x00000016000b7c82 */ /* 0x000fe40008000000 */
[----:B------:R0:W-:Y:S02]  /*22c60*/  UTMALDG.3D.MULTICAST [UR8], [UR28], UR30, desc[UR16] ;  /* 0x000010081c0073b4 */ /* 0x0001e4000801181e */
[----:B0-----:R-:W-:Y:S05]  /*22c70*/  @P1 BRA `(.L_x_566) ;  /* 0xfffffffc00401947 */ /* 0x001fea000383ffff */
.L_x_563:
[----:B------:R-:W-:Y:S05]  /*22c80*/  BSYNC B1 ;  /* 0x0000000000017941 */ /* 0x000fea0003800000 */
.L_x_562:
[----:B------:R-:W2:Y:S01]  /*22c90*/  LDL.LU R16, [R1+0x460] ;  /* 0x0004600001107983 */ /* 0x000ea20000300800 */
[----:B------:R-:W-:Y:S01]  /*22ca0*/  LOP3.LUT P0, RZ, R9, 0xff, RZ, 0xc0, !PT ;  /* 0x000000ff09ff7812 */ /* 0x000fe2000780c0ff */
[C---:B------:R-:W-:Y:S01]  /*22cb0*/  IMAD.IADD R4, R0.reuse, 0x1, R7 ;  /* 0x0000000100047824 */ /* 0x040fe200078e0207 */
[----:B------:R-:W-:Y:S01]  /*22cc0*/  ULDC.64 UR8, c[0x0][0x650] ;  /* 0x0001940000087ab9 */ /* 0x000fe20000000a00 */
[----:B------:R-:W3:Y:S01]  /*22cd0*/  LDL.LU R14, [R1+0x464] ;  /* 0x00046400010e7983 */ /* 0x000ee20000300800 */
[----:B------:R-:W-:Y:S01]  /*22ce0*/  ISETP.GE.U32.AND P1, PT, R0, 0xe, PT ;  /* 0x0000000e0000780c */ /* 0x000fe20003f26070 */
[----:B------:R-:W-:Y:S01]  /*22cf0*/  BSSY B1, `(.L_x_567) ;  /* 0x000006e000017945 */ /* 0x000fe20003800000 */
[----:B------:R-:W-:Y:S01]  /*22d00*/  IMAD.MOV.U32 R10, RZ, RZ, -0x1 ;  /* 0xffffffffff0a7424 */ /* 0x000fe200078e00ff */
[----:B------:R-:W-:-:S06]  /*22d10*/  PRMT R9, RZ, 0x7610, R9 ;  /* 0x00007610ff097816 */ /* 0x000fcc0000000009 */
[----:B------:R-:W0:Y:S01]  /*22d20*/  @P0 S2R R3, SR_CgaCtaId ;  /* 0x0000000000030919 */ /* 0x000e220000008800 */
[----:B------:R-:W-:-:S04]  /*22d30*/  @P0 MOV R2, 0x400 ;  /* 0x0000040000020802 */ /* 0x000fc80000000f00 */
[----:B0-----:R-:W-:-:S04]  /*22d40*/  @P0 LEA R2, R3, R2, 0x18 ;  /* 0x0000000203020211 */ /* 0x001fc800078ec0ff */
[----:B------:R0:W-:Y:S01]  /*22d50*/  @P0 SYNCS.ARRIVE.TRANS64.A1T0 RZ, [R2+URZ+0xf8], RZ ;  /* 0x0000f8ff02ff09a7 */ /* 0x0001e2000810003f */
[----:B------:R-:W-:-:S04]  /*22d60*/  ISETP.GT.U32.AND P0, PT, R4, 0xd, PT ;  /* 0x0000000d0400780c */ /* 0x000fc80003f04070 */
[----:B------:R-:W-:Y:S02]  /*22d70*/  ISETP.LT.U32.AND P0, PT, R0, 0xe, P0 ;  /* 0x0000000e0000780c */ /* 0x000fe40000701070 */
[----:B0-----:R-:W-:-:S05]  /*22d80*/  SHF.R.U32.HI R2, RZ, 0x1, R4 ;  /* 0x00000001ff027819 */ /* 0x001fca0000011604 */
[----:B------:R-:W-:-:S05]  /*22d90*/  IMAD.WIDE.U32 R2, R2, -0x6db6db6d, RZ ;  /* 0x9249249302027825 */ /* 0x000fca00078e00ff */
[----:B------:R-:W-:Y:S02]  /*22da0*/  SHF.R.U32.HI R5, RZ, 0x2, R3 ;  /* 0x00000002ff057819 */ /* 0x000fe40000011603 */
[----:B------:R-:W-:Y:S02]  /*22db0*/  SEL R3, RZ, 0x1, !P0 ;  /* 0x00000001ff037807 */ /* 0x000fe40004000000 */
[----:B------:R-:W-:Y:S01]  /*22dc0*/  PRMT R2, RZ, 0x7610, R2 ;  /* 0x00007610ff027816 */ /* 0x000fe20000000002 */
[----:B------:R-:W-:Y:S01]  /*22dd0*/  IMAD R7, R5, -0xe, R4 ;  /* 0xfffffff205077824 */ /* 0x000fe200078e0204 */
[----:B------:R-:W-:Y:S01]  /*22de0*/  LOP3.LUT R6, R6, R3, RZ, 0x3c, !PT ;  /* 0x0000000306067212 */ /* 0x000fe200078e3cff */
[----:B------:R-:W-:-:S03]  /*22df0*/  IMAD.MOV.U32 R4, RZ, RZ, -0x1 ;  /* 0xffffffffff047424 */ /* 0x000fc600078e00ff */
[----:B------:R-:W-:Y:S01]  /*22e00*/  @P1 LOP3.LUT R6, R6, 0x1, R5, 0x78, !PT ;  /* 0x0000000106061812 */ /* 0x000fe200078e7805 */
[----:B------:R-:W-:Y:S01]  /*22e10*/  IMAD.MOV.U32 R5, RZ, RZ, -0x1 ;  /* 0xffffffffff057424 */ /* 0x000fe200078e00ff */
[----:B---3--:R-:W-:-:S04]  /*22e20*/  IADD3 R14, P0, R14, UR24, RZ ;  /* 0x000000180e0e7c10 */ /* 0x008fc8000ff1e0ff */
[----:B--2---:R-:W-:Y:S01]  /*22e30*/  IADD3.X R16, R16, UR18, RZ, P0, !PT ;  /* 0x0000001210107c10 */ /* 0x004fe200087fe4ff */
[----:B------:R0:W-:Y:S01]  /*22e40*/  STL [R1+0x464], R14 ;  /* 0x0004640e01007387 */ /* 0x0001e20000100800 */
[----:B------:R-:W-:-:S03]  /*22e50*/  ISETP.GE.U32.AND P0, PT, R14, UR8, PT ;  /* 0x000000080e007c0c */ /* 0x000fc6000bf06070 */
[----:B------:R0:W-:Y:S01]  /*22e60*/  STL [R1+0x460], R16 ;  /* 0x0004601001007387 */ /* 0x0001e20000100800 */
[----:B------:R-:W-:-:S13]  /*22e70*/  ISETP.GE.U32.AND.EX P0, PT, R16, UR9, PT, P0 ;  /* 0x0000000910007c0c */ /* 0x000fda000bf06100 */
[----:B0-----:R-:W-:Y:S05]  /*22e80*/  @P0 BRA `(.L_x_568) ;  /* 0x0000000400500947 */ /* 0x001fea0003800000 */
[----:B------:R-:W0:Y:S01]  /*22e90*/  S2R R8, SR_CTAID.X ;  /* 0x0000000000087919 */ /* 0x000e220000002500 */
[----:B------:R-:W-:Y:S01]  /*22ea0*/  ULDC UR8, c[0x0][0x150] ;  /* 0x0000540000087ab9 */ /* 0x000fe20000000800 */
[----:B------:R-:W1:Y:S01]  /*22eb0*/  LDC R3, c[0x0][0x144] ;  /* 0x00005100ff037b82 */ /* 0x000e620000000800 */
[----:B------:R-:W-:Y:S01]  /*22ec0*/  ULDC UR11, c[0x0][0x630] ;  /* 0x00018c00000b7ab9 */ /* 0x000fe20000000800 */
[----:B------:R-:W2:Y:S06]  /*22ed0*/  S2R R5, SR_CTAID.Y ;  /* 0x0000000000057919 */ /* 0x000eac0000002600 */
[----:B------:R-:W3:Y:S01]  /*22ee0*/  LDC R12, c[0x0][0x148] ;  /* 0x00005200ff0c7b82 */ /* 0x000ee20000000800 */
[----:B0-----:R-:W-:-:S02]  /*22ef0*/  I2FP.F32.U32 R2, R8 ;  /* 0x0000000800027245 */ /* 0x001fc40000201000 */
[----:B--2---:R-:W-:-:S03]  /*22f00*/  I2FP.F32.U32 R4, R5 ;  /* 0x0000000500047245 */ /* 0x004fc60000201000 */
[----:B------:R-:W-:Y:S01]  /*22f10*/  FMUL R2, R2, UR8 ;  /* 0x0000000802027c20 */ /* 0x000fe20008400000 */
[----:B------:R-:W-:Y:S02]  /*22f20*/  ULDC UR8, c[0x0][0x154] ;  /* 0x0000550000087ab9 */ /* 0x000fe40000000800 */
[----:B------:R-:W-:Y:S01]  /*22f30*/  FMUL R10, R4, UR8 ;  /* 0x00000008040a7c20 */ /* 0x000fe20008400000 */
[----:B------:R-:W-:Y:S02]  /*22f40*/  ULDC.64 UR8, c[0x0][0x628] ;  /* 0x00018a0000087ab9 */ /* 0x000fe40000000a00 */
[----:B------:R-:W0:Y:S01]  /*22f50*/  F2I.U32.TRUNC.NTZ R2, R2 ;  /* 0x0000000200027305 */ /* 0x000e22000020f000 */
[----:B------:R-:W-:-:S04]  /*22f60*/  ISETP.NE.U32.AND P0, PT, RZ, UR8, PT ;  /* 0x00000008ff007c0c */ /* 0x000fc8000bf05070 */
[----:B------:R-:W-:-:S03]  /*22f70*/  ISETP.NE.AND.EX P0, PT, RZ, UR9, PT, P0 ;  /* 0x00000009ff007c0c */ /* 0x000fc6000bf05300 */
[----:B------:R-:W2:Y:S01]  /*22f80*/  F2I.U32.TRUNC.NTZ R10, R10 ;  /* 0x0000000a000a7305 */ /* 0x000ea2000020f000 */
[----:B0-----:R-:W-:Y:S02]  /*22f90*/  IMAD.MOV R4, RZ, RZ, -R2 ;  /* 0x000000ffff047224 */ /* 0x001fe400078e0a02 */
[----:B------:R-:W-:Y:S02]  /*22fa0*/  IMAD.MOV.U32 R2, RZ, RZ, R14 ;  /* 0x000000ffff027224 */ /* 0x000fe400078e000e */
[----:B-1----:R-:W-:Y:S02]  /*22fb0*/  IMAD R8, R3, R4, R8 ;  /* 0x0000000403087224 */ /* 0x002fe400078e0208 */
[----:B--2---:R-:W-:-:S04]  /*22fc0*/  IMAD.MOV R3, RZ, RZ, -R10 ;  /* 0x000000ffff037224 */ /* 0x004fc800078e0a0a */
[----:B---3--:R-:W-:Y:S02]  /*22fd0*/  @P4 IMAD R8, R12, R3, R5 ;  /* 0x000000030c084224 */ /* 0x008fe400078e0205 */
[----:B------:R-:W-:Y:S01]  /*22fe0*/  IMAD.MOV.U32 R3, RZ, RZ, R16 ;  /* 0x000000ffff037224 */ /* 0x000fe200078e0010 */
[----:B------:R-:W-:Y:S06]  /*22ff0*/  @!P0 BRA `(.L_x_569) ;  /* 0x0000000000288947 */ /* 0x000fec0003800000 */
[----:B------:R-:W-:Y:S02]  /*23000*/  ULDC UR10, c[0x0][0x634] ;  /* 0x00018d00000a7ab9 */ /* 0x000fe40000000800 */
[----:B------:R-:W-:-:S05]  /*23010*/  IADD3 R3, P0, R14, UR10, RZ ;  /* 0x0000000a0e037c10 */ /* 0x000fca000ff1e0ff */
[----:B------:R-:W-:-:S04]  /*23020*/  IMAD.X R11, RZ, RZ, R16, P0 ;  /* 0x000000ffff0b7224 */ /* 0x000fc800000e0610 */
[----:B------:R-:W-:-:S04]  /*23030*/  IMAD.WIDE.U32 R4, R11, UR8, RZ ;  /* 0x000000080b047c25 */ /* 0x000fc8000f8e00ff */
[----:B------:R-:W-:-:S04]  /*23040*/  IMAD.WIDE.U32 R4, P0, R3, UR9, R4 ;  /* 0x0000000903047c25 */ /* 0x000fc8000f800004 */
[----:B------:R-:W-:-:S04]  /*23050*/  IMAD.WIDE.U32 R2, R3, UR8, RZ ;  /* 0x0000000803027c25 */ /* 0x000fc8000f8e00ff */
[----:B------:R-:W-:Y:S01]  /*23060*/  IMAD.MOV.U32 R2, RZ, RZ, R5 ;  /* 0x000000ffff027224 */ /* 0x000fe200078e0005 */
[----:B------:R-:W-:Y:S01]  /*23070*/  IADD3 RZ, P1, R3, R4, RZ ;  /* 0x0000000403ff7210 */ /* 0x000fe20007f3e0ff */
[----:B------:R-:W-:-:S04]  /*23080*/  IMAD.X R3, RZ, RZ, RZ, P0 ;  /* 0x000000ffff037224 */ /* 0x000fc800000e06ff */
[----:B------:R-:W-:-:S08]  /*23090*/  IMAD.WIDE.U32.X R2, R11, UR9, R2, P1 ;  /* 0x000000090b027c25 */ /* 0x000fd000088e0402 */
.L_x_569:
[--C-:B------:R-:W-:Y:S01]  /*230a0*/  SHF.R.U64 R10, R2, UR11, R3.reuse ;  /* 0x0000000b020a7c19 */ /* 0x100fe20008001203 */
[----:B------:R-:W-:Y:S01]  /*230b0*/  ULDC.64 UR8, c[0x0][0x620] ;  /* 0x0001880000087ab9 */ /* 0x000fe20000000a00 */
[----:B------:R-:W-:Y:S01]  /*230c0*/  SHF.R.U32.HI R2, RZ, UR11, R3 ;  /* 0x0000000bff027c19 */ /* 0x000fe20008011603 */
[----:B------:R-:W-:Y:S01]  /*230d0*/  IMAD.MOV.U32 R3, RZ, RZ, R16 ;  /* 0x000000ffff037224 */ /* 0x000fe200078e0010 */
[----:B------:R-:W-:Y:S01]  /*230e0*/  IADD3 R11, P0, RZ, -R10, RZ ;  /* 0x8000000aff0b7210 */ /* 0x000fe20007f1e0ff */
[----:B------:R-:W-:-:S04]  /*230f0*/  ULDC.64 UR10, c[0x0][0x640] ;  /* 0x00019000000a7ab9 */ /* 0x000fc80000000a00 */
[----:B------:R-:W-:Y:S01]  /*23100*/  IMAD.X R2, RZ, RZ, ~R2, P0 ;  /* 0x000000ffff027224 */ /* 0x000fe200000e0e02 */
[----:B------:R-:W-:-:S03]  /*23110*/  ISETP.NE.U32.AND P0, PT, RZ, UR10, PT ;  /* 0x0000000aff007c0c */ /* 0x000fc6000bf05070 */
[----:B------:R-:W-:Y:S01]  /*23120*/  IMAD R2, R2, UR8, RZ ;  /* 0x0000000802027c24 */ /* 0x000fe2000f8e02ff */
[----:B------:R-:W-:-:S03]  /*23130*/  ISETP.NE.AND.EX P0, PT, RZ, UR11, PT, P0 ;  /* 0x0000000bff007c0c */ /* 0x000fc6000bf05300 */
[----:B------:R-:W-:Y:S02]  /*23140*/  IMAD R5, R11, UR9, R2 ;  /* 0x000000090b057c24 */ /* 0x000fe4000f8e0202 */
[----:B------:R-:W-:-:S04]  /*23150*/  IMAD.MOV.U32 R2, RZ, RZ, R14 ;  /* 0x000000ffff027224 */ /* 0x000fc800078e000e */
[----:B------:R-:W-:Y:S01]  /*23160*/  IMAD.WIDE.U32 R2, R11, UR8, R2 ;  /* 0x000000080b027c25 */ /* 0x000fe2000f8e0002 */
[----:B------:R-:W-:-:S03]  /*23170*/  ULDC UR8, c[0x0][0x618] ;  /* 0x0001860000087ab9 */ /* 0x000fc60000000800 */
[----:B------:R-:W-:-:S05]  /*23180*/  IMAD.IADD R3, R3, 0x1, R5 ;  /* 0x0000000103037824 */ /* 0x000fca00078e0205 */
[--C-:B------:R-:W-:Y:S02]  /*23190*/  SHF.R.U64 R11, R2, UR8, R3.reuse ;  /* 0x00000008020b7c19 */ /* 0x100fe40008001203 */
[----:B------:R-:W-:Y:S01]  /*231a0*/  SHF.R.U32.HI R2, RZ, UR8, R3 ;  /* 0x00000008ff027c19 */ /* 0x000fe20008011603 */
[----:B------:R-:W-:-:S03]  /*231b0*/  ULDC UR8, c[0x0][0x608] ;  /* 0x0001820000087ab9 */ /* 0x000fc60000000800 */
[--C-:B------:R-:W-:Y:S02]  /*231c0*/  SHF.R.U64 R12, R11, UR8, R2.reuse ;  /* 0x000000080b0c7c19 */ /* 0x100fe40008001202 */
[----:B------:R-:W-:Y:S01]  /*231d0*/  SHF.R.U32.HI R3, RZ, UR8, R2 ;  /* 0x00000008ff037c19 */ /* 0x000fe20008011602 */
[----:B------:R-:W-:-:S03]  /*231e0*/  ULDC UR8, c[0x0][0x658] ;  /* 0x0001960000087ab9 */ /* 0x000fc60000000800 */
[--C-:B------:R-:W-:Y:S02]  /*231f0*/  SHF.R.U64 R13, R12, UR8, R3.reuse ;  /* 0x000000080c0d7c19 */ /* 0x100fe40008001203 */
[----:B------:R-:W-:-:S03]  /*23200*/  SHF.R.U32.HI R14, RZ, UR8, R3 ;  /* 0x00000008ff0e7c19 */ /* 0x000fc60008011603 */
[----:B------:R-:W-:Y:S02]  /*23210*/  IMAD.MOV.U32 R2, RZ, RZ, R13 ;  /* 0x000000ffff027224 */ /* 0x000fe400078e000d */
        /* <DEDUP_REMOVED lines=12> */
.L_x_570:
[----:B------:R-:W-:Y:S01]  /*232e0*/  ULDC UR8, c[0x0][0x648] ;  /* 0x0001920000087ab9 */ /* 0x000fe20000000800 */
[----:B------:R-:W-:Y:S02]  /*232f0*/  LOP3.LUT R12, R12, UR20, RZ, 0xc0, !PT ;  /* 0x000000140c0c7c12 */ /* 0x000fe4000f8ec0ff */
[----:B------:R-:W-:Y:S01]  /*23300*/  SHF.R.U64 R3, R2, UR8, R3 ;  /* 0x0000000802037c19 */ /* 0x000fe20008001203 */
[----:B------:R-:W-:-:S04]  /*23310*/  ULDC UR8, c[0x0][0x638] ;  /* 0x00018e0000087ab9 */ /* 0x000fc80000000800 */
[----:B------:R-:W-:Y:S02]  /*23320*/  IMAD.MOV R2, RZ, RZ, -R3 ;  /* 0x000000ffff027224 */ /* 0x000fe400078e0a03 */
[----:B------:R-:W-:Y:S02]  /*23330*/  IMAD R5, R3, UR6, R12 ;  /* 0x0000000603057c24 */ /* 0x000fe4000f8e020c */
[----:B------:R-:W-:Y:S01]  /*23340*/  IMAD R13, R2, UR8, R13 ;  /* 0x00000008020d7c24 */ /* 0x000fe2000f8e020d */
[----:B------:R-:W-:Y:S01]  /*23350*/  ULDC UR8, c[0x0][0x610] ;  /* 0x0001840000087ab9 */ /* 0x000fe20000000800 */
[----:B------:R-:W-:Y:S01]  /*23360*/  LOP3.LUT R2, R11, UR5, RZ, 0xc0, !PT ;  /* 0x000000050b027c12 */ /* 0x000fe2000f8ec0ff */
[----:B------:R-:W-:Y:S01]  /*23370*/  IMAD R8, R5, UR8, R8 ;  /* 0x0000000805087c24 */ /* 0x000fe2000f8e0208 */
[----:B------:R-:W-:-:S03]  /*23380*/  ULDC UR8, c[0x0][0x600] ;  /* 0x0001800000087ab9 */ /* 0x000fc60000000800 */
[----:B------:R-:W-:Y:S02]  /*23390*/  IMAD R13, R13, UR8, R2 ;  /* 0x000000080d0d7c24 */ /* 0x000fe4000f8e0202 */
[----:B------:R-:W-:-:S03]  /*233a0*/  IMAD.MOV.U32 R2, RZ, RZ, 0x1 ;  /* 0x00000001ff027424 */ /* 0x000fc600078e00ff */
[----:B------:R-:W-:Y:S02]  /*233b0*/  SEL R4, R13, R8, !P4 ;  /* 0x000000080d047207 */ /* 0x000fe40006000000 */
[----:B------:R-:W-:-:S07]  /*233c0*/  SEL R5, R8, R13, !P4 ;  /* 0x0000000d08057207 */ /* 0x000fce0006000000 */
.L_x_568:
[----:B------:R-:W-:Y:S05]  /*233d0*/  BSYNC B1 ;  /* 0x0000000000017941 */ /* 0x000fea0003800000 */
.L_x_567:
[----:B------:R-:W-:-:S13]  /*233e0*/  LOP3.LUT P0, RZ, R2, 0xff, RZ, 0xc0, !PT ;  /* 0x000000ff02ff7812 */ /* 0x000fda000780c0ff */
[----:B------:R-:W-:Y:S05]  /*233f0*/  @P0 BRA `(.L_x_571) ;  /* 0xfffffff4002c0947 */ /* 0x000fea000383ffff */
[----:B------:R-:W-:Y:S05]  /*23400*/  BSYNC B0 ;  /* 0x0000000000007941 */ /* 0x000fea0003800000 */
.L_x_560:
[----:B------:R-:W-:-:S03]  /*23410*/  UMOV UR8, 0xffffffff ;  /* 0xffffffff00087882 */ /* 0x000fc60000000000 */
[----:B------:R-:W-:Y:S05]  /*23420*/  BRA.DIV UR8, `(.L_x_572) ;  /* 0x0000000a08907947 */ /* 0x000fea000b800000 */
[----:B------:R-:W-:-:S13]  /*23430*/  ELECT P0, URZ, PT ;  /* 0x00000000003f782f */ /* 0x000fda0003800000 */
.L_x_596:
[----:B------:R-:W-:Y:S04]  /*23440*/  BSSY B0, `(.L_x_573) ;  /* 0x0000086000007945 */ /* 0x000fe80003800000 */
[----:B------:R-:W-:Y:S05]  /*23450*/  @!P0 BRA `(.L_x_574) ;  /* 0x0000000800108947 */ /* 0x000fea0003800000 */
[----:B------:R-:W-:-:S04]  /*23460*/  ULOP3.LUT UR8, UR13, 0x2, URZ, 0xfc, !UPT ;  /* 0x000000020d087892 */ /* 0x000fc8000f8efc3f */
[----:B------:R-:W-:-:S06]  /*23470*/  UISETP.NE.AND UP0, UPT, UR8, 0x3, UPT ;  /* 0x000000030800788c */ /* 0x000fcc000bf05270 */
[----:B------:R-:W-:-:S13]  /*23480*/  PLOP3.LUT P0, PT, PT, PT, UP0, 0x80, 0x0 ;  /* 0x000000000000781c */ /* 0x000fda0003f0f008 */
[----:B------:R-:W-:Y:S05]  /*23490*/  @!P0 BRA `(.L_x_575) ;  /* 0x0000000000048947 */ /* 0x000fea0003800000 */
[----:B------:R-:W-:Y:S01]  /*234a0*/  BPT.TRAP 0x1 ;  /* 0x000000040000795c */ /* 0x000fe20000300000 */
.L_x_575:
[----:B------:R-:W0:Y:S01]  /*234b0*/  S2R R3, SR_CgaCtaId ;  /* 0x0000000000037919 */ /* 0x000e220000008800 */
[----:B------:R-:W-:Y:S02]  /*234c0*/  MOV R0, 0x400 ;  /* 0x0000040000007802 */ /* 0x000fe40000000f00 */
[----:B------:R-:W-:Y:S02]  /*234d0*/  SHF.L.U32 R2, R6, 0x1f, RZ ;  /* 0x0000001f06027819 */ /* 0x000fe400000006ff */
[----:B0-----:R-:W-:-:S05]  /*234e0*/  LEA R0, R3, R0, 0x18 ;  /* 0x0000000003007211 */ /* 0x001fca00078ec0ff */
[----:B------:R-:W-:-:S04]  /*234f0*/  VIADD R0, R0, 0x70 ;  /* 0x0000007000007836 */ /* 0x000fc80000000000 */
[----:B------:R-:W-:-:S04]  /*23500*/  IMAD R3, R7, 0x8, R0 ;  /* 0x0000000807037824 */ /* 0x000fc800078e0200 */
[----:B------:R-:W0:Y:S02]  /*23510*/  SYNCS.PHASECHK.TRANS64.TRYWAIT P0, [R3+URZ], R2 ;  /* 0x00000002030075a7 */ /* 0x000e24000800017f */
[----:B0-----:R-:W-:Y:S05]  /*23520*/  @!P0 BRA `(.L_x_576) ;  /* 0x0000000800708947 */ /* 0x001fea0003800000 */
.L_x_597:
[----:B------:R-:W-:-:S05]  /*23530*/  VIADD R7, R7, 0x1 ;  /* 0x0000000107077836 */ /* 0x000fca0000000000 */
[----:B------:R-:W-:-:S04]  /*23540*/  ISETP.NE.AND P0, PT, R7, 0xe, PT ;  /* 0x0000000e0700780c */ /* 0x000fc80003f05270 */
[----:B0-----:R-:W-:Y:S02]  /*23550*/  SEL R3, RZ, 0x1, P0 ;  /* 0x00000001ff037807 */ /* 0x001fe40000000000 */
[----:B------:R-:W-:Y:S02]  /*23560*/  SEL R7, R7, RZ, P0 ;  /* 0x000000ff07077207 */ /* 0x000fe40000000000 */
[----:B------:R-:W-:-:S03]  /*23570*/  LOP3.LUT R6, R6, R3, RZ, 0x3c, !PT ;  /* 0x0000000306067212 */ /* 0x000fc600078e3cff */
[----:B------:R-:W-:Y:S01]  /*23580*/  IMAD R3, R7, 0x8, R0 ;  /* 0x0000000807037824 */ /* 0x000fe200078e0200 */
[----:B------:R-:W-:-:S04]  /*23590*/  SHF.L.U32 R2, R6, 0x1f, RZ ;  /* 0x0000001f06027819 */ /* 0x000fc800000006ff */
[----:B------:R-:W0:Y:S02]  /*235a0*/  SYNCS.PHASECHK.TRANS64.TRYWAIT P0, [R3+URZ], R2 ;  /* 0x00000002030075a7 */ /* 0x000e24000800017f */
[----:B0-----:R-:W-:Y:S05]  /*235b0*/  @!P0 BRA `(.L_x_577) ;  /* 0x0000000800608947 */ /* 0x001fea0003800000 */
.L_x_598:
[----:B0-----:R-:W-:-:S05]  /*235c0*/  VIADD R2, R7, 0x1 ;  /* 0x0000000107027836 */ /* 0x001fca0000000000 */
[----:B------:R-:W-:-:S04]  /*235d0*/  ISETP.NE.AND P0, PT, R2, 0xe, PT ;  /* 0x0000000e0200780c */ /* 0x000fc80003f05270 */
[----:B------:R-:W-:Y:S02]  /*235e0*/  SEL R3, RZ, 0x1, P0 ;  /* 0x00000001ff037807 */ /* 0x000fe40000000000 */
[----:B------:R-:W-:Y:S02]  /*235f0*/  SEL R5, R2, RZ, P0 ;  /* 0x000000ff02057207 */ /* 0x000fe40000000000 */
[----:B------:R-:W-:-:S03]  /*23600*/  LOP3.LUT R6, R6, R3, RZ, 0x3c, !PT ;  /* 0x0000000306067212 */ /* 0x000fc600078e3cff */
[----:B------:R-:W-:Y:S01]  /*23610*/  IMAD R3, R5, 0x8, R0 ;  /* 0x0000000805037824 */ /* 0x000fe200078e0200 */
[----:B------:R-:W-:-:S04]  /*23620*/  SHF.L.U32 R2, R6, 0x1f, RZ ;  /* 0x0000001f06027819 */ /* 0x000fc800000006ff */
[----:B------:R-:W0:Y:S02]  /*23630*/  SYNCS.PHASECHK.TRANS64.TRYWAIT P0, [R3+URZ], R2 ;  /* 0x00000002030075a7 */ /* 0x000e24000800017f */
[----:B0-----:R-:W-:Y:S05]  /*23640*/  @!P0 BRA `(.L_x_578) ;  /* 0x0000000800508947 */ /* 0x001fea0003800000 */
.L_x_599:
        /* <DEDUP_REMOVED lines=9> */
.L_x_600:
        /* <DEDUP_REMOVED lines=9> */
.L_x_601:
        /* <DEDUP_REMOVED lines=9> */
.L_x_602:
        /* <DEDUP_REMOVED lines=9> */
.L_x_603:
        /* <DEDUP_REMOVED lines=9> */
.L_x_604:
        /* <DEDUP_REMOVED lines=9> */
.L_x_605:
        /* <DEDUP_REMOVED lines=9> */
.L_x_606:
        /* <DEDUP_REMOVED lines=9> */
.L_x_607:
        /* <DEDUP_REMOVED lines=9> */
.L_x_608:
        /* <DEDUP_REMOVED lines=9> */
.L_x_609:
[----:B0-----:R-:W-:-:S05]  /*23bf0*/  VIADD R2, R5, 0x1 ;  /* 0x0000000105027836 */ /* 0x001fca0000000000 */
[----:B------:R-:W-:-:S04]  /*23c00*/  ISETP.NE.AND P0, PT, R2, 0xe, PT ;  /* 0x0000000e0200780c */ /* 0x000fc80003f05270 */
[----:B------:R-:W-:Y:S02]  /*23c10*/  SEL R4, RZ, 0x1, P0 ;  /* 0x00000001ff047807 */ /* 0x000fe40000000000 */
[----:B------:R-:W-:Y:S02]  /*23c20*/  SEL R3, R2, RZ, P0 ;  /* 0x000000ff02037207 */ /* 0x000fe40000000000 */
[----:B------:R-:W-:-:S03]  /*23c30*/  LOP3.LUT R4, R7, R4, RZ, 0x3c, !PT ;  /* 0x0000000407047212 */ /* 0x000fc600078e3cff */
[----:B------:R-:W-:Y:S01]  /*23c40*/  IMAD R3, R3, 0x8, R0 ;  /* 0x0000000803037824 */ /* 0x000fe200078e0200 */
[----:B------:R-:W-:-:S07]  /*23c50*/  SHF.L.U32 R0, R4, 0x1f, RZ ;  /* 0x0000001f04007819 */ /* 0x000fce00000006ff */
.L_x_589:
[----:B0-----:R0:W1:Y:S02]  /*23c60*/  SYNCS.PHASECHK.TRANS64.TRYWAIT P0, [R3+URZ], R0 ;  /* 0x00000000030075a7 */ /* 0x001064000800017f */
[----:B-1----:R-:W-:Y:S05]  /*23c70*/  @!P0 NANOSLEEP.SYNCS 0x989680 ;  /* 0x009896800000895d */ /* 0x002fea0003900000 */
[----:B------:R-:W1:Y:S02]  /*23c80*/  @!P0 SYNCS.PHASECHK.TRANS64 P0, [R3+URZ], R0 ;  /* 0x00000000030085a7 */ /* 0x000e64000800007f */
[----:B-1----:R-:W-:Y:S05]  /*23c90*/  @!P0 BRA `(.L_x_589) ;  /* 0xfffffffc00f08947 */ /* 0x002fea000383ffff */
.L_x_574:
[----:B------:R-:W-:Y:S05]  /*23ca0*/  BSYNC B0 ;  /* 0x0000000000007941 */ /* 0x000fea0003800000 */
.L_x_573:
[----:B------:R-:W-:Y:S05]  /*23cb0*/  EXIT ;  /* 0x000000000000794d */ /* 0x000fea0003800000 */
.L_x_22:
[----:B--2---:R-:W-:-:S04]  /*23cc0*/  IMAD.U32 R3, RZ, RZ, UR7 ;  /* 0x00000007ff037e24 */ /* 0x004fc8000f8e00ff */
[----:B------:R2:W4:Y:S03]  /*23cd0*/  SYNCS.PHASECHK.TRANS64.TRYWAIT P0, [R3+URZ], R0 ;  /* 0x00000000030075a7 */ /* 0x000526000800017f */
[----:B----4-:R-:W-:Y:S05]  /*23ce0*/  @!P0 NANOSLEEP.SYNCS 0x989680 ;  /* 0x009896800000895d */ /* 0x010fea0003900000 */
[----:B------:R-:W4:Y:S02]  /*23cf0*/  @!P0 SYNCS.PHASECHK.TRANS64 P0, [R3+URZ], R0 ;  /* 0x00000000030085a7 */ /* 0x000f24000800007f */
[----:B----4-:R-:W-:Y:S05]  /*23d00*/  @!P0 BRA `(.L_x_22) ;  /* 0xfffffffc00ec8947 */ /* 0x010fea000383ffff */
[----:B------:R-:W-:Y:S05]  /*23d10*/  BRA `(.L_x_21) ;  /* 0xfffffdf000a07947 */ /* 0x000fea000383ffff */
.L_x_28:
[----:B-----5:R4:W-:Y:S02]  /*23d20*/  STL [R1+0x478], R0 ;  /* 0x0004780001007387 */ /* 0x0209e40000100800 */
[----:B----4-:R-:W-:-:S04]  /*23d30*/  IMAD.U32 R0, RZ, RZ, UR15 ;  /* 0x0000000fff007e24 */ /* 0x010fc8000f8e00ff */
[----:B------:R4:W0:Y:S03]  /*23d40*/  SYNCS.PHASECHK.TRANS64.TRYWAIT P0, [R0+URZ], R3 ;  /* 0x00000003000075a7 */ /* 0x000826000800017f */
[----:B0-----:R-:W-:Y:S05]  /*23d50*/  @!P0 NANOSLEEP.SYNCS 0x989680 ;  /* 0x009896800000895d */ /* 0x001fea0003900000 */
[----:B------:R4:W0:Y:S02]  /*23d60*/  @!P0 SYNCS.PHASECHK.TRANS64 P0, [R0+URZ], R3 ;  /* 0x00000003000085a7 */ /* 0x000824000800007f */
[----:B----4-:R4:W5:Y:S02]  /*23d70*/  LDL.LU R0, [R1+0x478] ;  /* 0x0004780001007983 */ /* 0x0109640000300800 */
[----:B0---4-:R-:W-:Y:S05]  /*23d80*/  @!P0 BRA `(.L_x_28) ;  /* 0xfffffffc00e48947 */ /* 0x011fea000383ffff */
[----:B------:R-:W-:Y:S05]  /*23d90*/  BRA `(.L_x_27) ;  /* 0xfffffe2800807947 */ /* 0x000fea000383ffff */
.L_x_561:
[----:B------:R-:W-:Y:S01]  /*23da0*/  BSSY B1, `(.L_x_590) ;  /* 0x0000006000017945 */ /* 0x000fe20003800000 */
[----:B------:R-:W-:-:S07]  /*23db0*/  IMAD.MOV.U32 R2, RZ, RZ, -0x1 ;  /* 0xffffffffff027424 */ /* 0x000fce00078e00ff */
[----:B------:R-:W-:Y:S05]  /*23dc0*/  WARPSYNC.COLLECTIVE R2, `(.L_x_591) ;  /* 0x00000000020c7348 */ /* 0x000fea0003c00000 */
[----:B------:R-:W-:Y:S02]  /*23dd0*/  ELECT P0, UR62, PT ;  /* 0x00000000003e782f */ /* 0x000fe40003800000 */
[----:B------:R-:W-:Y:S01]  /*23de0*/  MOV R2, UR62 ;  /* 0x0000003e00027c02 */ /* 0x000fe20008000f00 */
[----:B------:R-:W-:Y:S10]  /*23df0*/  ENDCOLLECTIVE ;  /* 0x000000000000791b */ /* 0x000ff40003800000 */
.L_x_591:
[----:B------:R-:W-:Y:S05]  /*23e00*/  BSYNC B1 ;  /* 0x0000000000017941 */ /* 0x000fea0003800000 */
.L_x_590:
[----:B------:R-:W-:Y:S05]  /*23e10*/  BRA `(.L_x_592) ;  /* 0xffffffe800b07947 */ /* 0x000fea000383ffff */
.L_x_564:
[----:B0-----:R0:W1:Y:S02]  /*23e20*/  SYNCS.PHASECHK.TRANS64.TRYWAIT P0, [R12+URZ+0x70], R11 ;  /* 0x0000700b0c0075a7 */ /* 0x001064000800017f */
[----:B-1----:R-:W-:Y:S05]  /*23e30*/  @!P0 NANOSLEEP.SYNCS 0x989680 ;  /* 0x009896800000895d */ /* 0x002fea0003900000 */
[----:B------:R-:W1:Y:S02]  /*23e40*/  @!P0 SYNCS.PHASECHK.TRANS64 P0, [R12+URZ+0x70], R11 ;  /* 0x0000700b0c0085a7 */ /* 0x000e64000800007f */
[----:B-1----:R-:W-:Y:S05]  /*23e50*/  @!P0 BRA `(.L_x_564) ;  /* 0xfffffffc00f08947 */ /* 0x002fea000383ffff */
[----:B------:R-:W-:Y:S05]  /*23e60*/  BRA `(.L_x_593) ;  /* 0xffffffe800e87947 */ /* 0x000fea000383ffff */
.L_x_572:
[----:B------:R-:W-:Y:S01]  /*23e70*/  BSSY B0, `(.L_x_594) ;  /* 0x0000006000007945 */ /* 0x000fe20003800000 */
[----:B------:R-:W-:-:S07]  /*23e80*/  IMAD.MOV.U32 R2, RZ, RZ, -0x1 ;  /* 0xffffffffff027424 */ /* 0x000fce00078e00ff */
[----:B------:R-:W-:Y:S05]  /*23e90*/  WARPSYNC.COLLECTIVE R2, `(.L_x_595) ;  /* 0x00000000020c7348 */ /* 0x000fea0003c00000 */
[----:B------:R-:W-:Y:S02]  /*23ea0*/  ELECT P0, UR62, PT ;  /* 0x00000000003e782f */ /* 0x000fe40003800000 */
[----:B------:R-:W-:Y:S01]  /*23eb0*/  MOV R2, UR62 ;  /* 0x0000003e00027c02 */ /* 0x000fe20008000f00 */
[----:B------:R-:W-:Y:S10]  /*23ec0*/  ENDCOLLECTIVE ;  /* 0x000000000000791b */ /* 0x000ff40003800000 */
.L_x_595:
[----:B------:R-:W-:Y:S05]  /*23ed0*/  BSYNC B0 ;  /* 0x0000000000007941 */ /* 0x000fea0003800000 */
.L_x_594:
[----:B------:R-:W-:Y:S05]  /*23ee0*/  BRA `(.L_x_596) ;  /* 0xfffffff400547947 */ /* 0x000fea000383ffff */
.L_x_576:
[----:B0-----:R0:W1:Y:S02]  /*23ef0*/  SYNCS.PHASECHK.TRANS64.TRYWAIT P0, [R3+URZ], R2 ;  /* 0x00000002030075a7 */ /* 0x001064000800017f */
[----:B-1----:R-:W-:Y:S05]  /*23f00*/  @!P0 NANOSLEEP.SYNCS 0x989680 ;  /* 0x009896800000895d */ /* 0x002fea0003900000 */
[----:B------:R-:W1:Y:S02]  /*23f10*/  @!P0 SYNCS.PHASECHK.TRANS64 P0, [R3+URZ], R2 ;  /* 0x00000002030085a7 */ /* 0x000e64000800007f */
[----:B-1----:R-:W-:Y:S05]  /*23f20*/  @!P0 BRA `(.L_x_576) ;  /* 0xfffffffc00f08947 */ /* 0x002fea000383ffff */
[----:B------:R-:W-:Y:S05]  /*23f30*/  BRA `(.L_x_597) ;  /* 0xfffffff4007c7947 */ /* 0x000fea000383ffff */
.L_x_577:
[----:B0-----:R0:W1:Y:S02]  /*23f40*/  SYNCS.PHASECHK.TRANS64.TRYWAIT P0, [R3+URZ], R2 ;  /* 0x00000002030075a7 */ /* 0x001064000800017f */
[----:B-1----:R-:W-:Y:S05]  /*23f50*/  @!P0 NANOSLEEP.SYNCS 0x989680 ;  /* 0x009896800000895d */ /* 0x002fea0003900000 */
[----:B------:R-:W1:Y:S02]  /*23f60*/  @!P0 SYNCS.PHASECHK.TRANS64 P0, [R3+URZ], R2 ;  /* 0x00000002030085a7 */ /* 0x000e64000800007f */
[----:B-1----:R-:W-:Y:S05]  /*23f70*/  @!P0 BRA `(.L_x_577) ;  /* 0xfffffffc00f08947 */ /* 0x002fea000383ffff */
[----:B------:R-:W-:Y:S05]  /*23f80*/  BRA `(.L_x_598) ;  /* 0xfffffff4008c7947 */ /* 0x000fea000383ffff */
.L_x_578:
[----:B0-----:R0:W1:Y:S02]  /*23f90*/  SYNCS.PHASECHK.TRANS64.TRYWAIT P0, [R3+URZ], R2 ;  /* 0x00000002030075a7 */ /* 0x001064000800017f */
[----:B-1----:R-:W-:Y:S05]  /*23fa0*/  @!P0 NANOSLEEP.SYNCS 0x989680 ;  /* 0x009896800000895d */ /* 0x002fea0003900000 */
[----:B------:R-:W1:Y:S02]  /*23fb0*/  @!P0 SYNCS.PHASECHK.TRANS64 P0, [R3+URZ], R2 ;  /* 0x00000002030085a7 */ /* 0x000e64000800007f */
[----:B-1----:R-:W-:Y:S05]  /*23fc0*/  @!P0 BRA `(.L_x_578) ;  /* 0xfffffffc00f08947 */ /* 0x002fea000383ffff */
[----:B------:R-:W-:Y:S05]  /*23fd0*/  BRA `(.L_x_599) ;  /* 0xfffffff4009c7947 */ /* 0x000fea000383ffff */
.L_x_579:
[----:B0-----:R0:W1:Y:S02]  /*23fe0*/  SYNCS.PHASECHK.TRANS64.TRYWAIT P0, [R3+URZ], R2 ;  /* 0x00000002030075a7 */ /* 0x001064000800017f */
[----:B-1----:R-:W-:Y:S05]  /*23ff0*/  @!P0 NANOSLEEP.SYNCS 0x989680 ;  /* 0x009896800000895d */ /* 0x002fea0003900000 */
[----:B------:R-:W1:Y:S02]  /*24000*/  @!P0 SYNCS.PHASECHK.TRANS64 P0, [R3+URZ], R2 ;  /* 0x00000002030085a7 */ /* 0x000e64000800007f */
[----:B-1----:R-:W-:Y:S05]  /*24010*/  @!P0 BRA `(.L_x_579) ;  /* 0xfffffffc00f08947 */ /* 0x002fea000383ffff */
[----:B------:R-:W-:Y:S05]  /*24020*/  BRA `(.L_x_600) ;  /* 0xfffffff400ac7947 */ /* 0x000fea000383ffff */
.L_x_580:
[----:B0-----:R0:W1:Y:S02]  /*24030*/  SYNCS.PHASECHK.TRANS64.TRYWAIT P0, [R3+URZ], R2 ;  /* 0x00000002030075a7 */ /* 0x001064000800017f */
[----:B-1----:R-:W-:Y:S05]  /*24040*/  @!P0 NANOSLEEP.SYNCS 0x989680 ;  /* 0x009896800000895d */ /* 0x002fea0003900000 */
[----:B------:R-:W1:Y:S02]  /*24050*/  @!P0 SYNCS.PHASECHK.TRANS64 P0, [R3+URZ], R2 ;  /* 0x00000002030085a7 */ /* 0x000e64000800007f */
[----:B-1----:R-:W-:Y:S05]  /*24060*/  @!P0 BRA `(.L_x_580) ;  /* 0xfffffffc00f08947 */ /* 0x002fea000383ffff */
[----:B------:R-:W-:Y:S05]  /*24070*/  BRA `(.L_x_601) ;  /* 0xfffffff400bc7947 */ /* 0x000fea000383ffff */
.L_x_581:
[----:B0-----:R0:W1:Y:S02]  /*24080*/  SYNCS.PHASECHK.TRANS64.TRYWAIT P0, [R3+URZ], R2 ;  /* 0x00000002030075a7 */ /* 0x001064000800017f */
[----:B-1----:R-:W-:Y:S05]  /*24090*/  @!P0 NANOSLEEP.SYNCS 0x989680 ;  /* 0x009896800000895d */ /* 0x002fea0003900000 */
[----:B------:R-:W1:Y:S02]  /*240a0*/  @!P0 SYNCS.PHASECHK.TRANS64 P0, [R3+URZ], R2 ;  /* 0x00000002030085a7 */ /* 0x000e64000800007f */
[----:B-1----:R-:W-:Y:S05]  /*240b0*/  @!P0 BRA `(.L_x_581) ;  /* 0xfffffffc00f08947 */ /* 0x002fea000383ffff */
[----:B------:R-:W-:Y:S05]  /*240c0*/  BRA `(.L_x_602) ;  /* 0xfffffff400cc7947 */ /* 0x000fea000383ffff */
.L_x_582:
[----:B0-----:R0:W1:Y:S02]  /*240d0*/  SYNCS.PHASECHK.TRANS64.TRYWAIT P0, [R3+URZ], R2 ;  /* 0x00000002030075a7 */ /* 0x001064000800017f */
[----:B-1----:R-:W-:Y:S05]  /*240e0*/  @!P0 NANOSLEEP.SYNCS 0x989680 ;  /* 0x009896800000895d */ /* 0x002fea0003900000 */
[----:B------:R-:W1:Y:S02]  /*240f0*/  @!P0 SYNCS.PHASECHK.TRANS64 P0, [R3+URZ], R2 ;  /* 0x00000002030085a7 */ /* 0x000e64000800007f */
[----:B-1----:R-:W-:Y:S05]  /*24100*/  @!P0 BRA `(.L_x_582) ;  /* 0xfffffffc00f08947 */ /* 0x002fea000383ffff */
[----:B------:R-:W-:Y:S05]  /*24110*/  BRA `(.L_x_603) ;  /* 0xfffffff400dc7947 */ /* 0x000fea000383ffff */
.L_x_583:
[----:B0-----:R0:W1:Y:S02]  /*24120*/  SYNCS.PHASECHK.TRANS64.TRYWAIT P0, [R3+URZ], R2 ;  /* 0x00000002030075a7 */ /* 0x001064000800017f */
[----:B-1----:R-:W-:Y:S05]  /*24130*/  @!P0 NANOSLEEP.SYNCS 0x989680 ;  /* 0x009896800000895d */ /* 0x002fea0003900000 */
[----:B------:R-:W1:Y:S02]  /*24140*/  @!P0 SYNCS.PHASECHK.TRANS64 P0, [R3+URZ], R2 ;  /* 0x00000002030085a7 */ /* 0x000e64000800007f */
[----:B-1----:R-:W-:Y:S05]  /*24150*/  @!P0 BRA `(.L_x_583) ;  /* 0xfffffffc00f08947 */ /* 0x002fea000383ffff */
[----:B------:R-:W-:Y:S05]  /*24160*/  BRA `(.L_x_604) ;  /* 0xfffffff400ec7947 */ /* 0x000fea000383ffff */
.L_x_584:
[----:B0-----:R0:W1:Y:S02]  /*24170*/  SYNCS.PHASECHK.TRANS64.TRYWAIT P0, [R3+URZ], R2 ;  /* 0x00000002030075a7 */ /* 0x001064000800017f */
[----:B-1----:R-:W-:Y:S05]  /*24180*/  @!P0 NANOSLEEP.SYNCS 0x989680 ;  /* 0x009896800000895d */ /* 0x002fea0003900000 */
[----:B------:R-:W1:Y:S02]  /*24190*/  @!P0 SYNCS.PHASECHK.TRANS64 P0, [R3+URZ], R2 ;  /* 0x00000002030085a7 */ /* 0x000e64000800007f */
[----:B-1----:R-:W-:Y:S05]  /*241a0*/  @!P0 BRA `(.L_x_584) ;  /* 0xfffffffc00f08947 */ /* 0x002fea000383ffff */
[----:B------:R-:W-:Y:S05]  /*241b0*/  BRA `(.L_x_605) ;  /* 0xfffffff400fc7947 */ /* 0x000fea000383ffff */
.L_x_585:
[----:B0-----:R0:W1:Y:S02]  /*241c0*/  SYNCS.PHASECHK.TRANS64.TRYWAIT P0, [R3+URZ], R2 ;  /* 0x00000002030075a7 */ /* 0x001064000800017f */
[----:B-1----:R-:W-:Y:S05]  /*241d0*/  @!P0 NANOSLEEP.SYNCS 0x989680 ;  /* 0x009896800000895d */ /* 0x002fea0003900000 */
[----:B------:R-:W1:Y:S02]  /*241e0*/  @!P0 SYNCS.PHASECHK.TRANS64 P0, [R3+URZ], R2 ;  /* 0x00000002030085a7 */ /* 0x000e64000800007f */
[----:B-1----:R-:W-:Y:S05]  /*241f0*/  @!P0 BRA `(.L_x_585) ;  /* 0xfffffffc00f08947 */ /* 0x002fea000383ffff */
[----:B------:R-:W-:Y:S05]  /*24200*/  BRA `(.L_x_606) ;  /* 0xfffffff8000c7947 */ /* 0x000fea000383ffff */
.L_x_586:
[----:B0-----:R0:W1:Y:S02]  /*24210*/  SYNCS.PHASECHK.TRANS64.TRYWAIT P0, [R3+URZ], R2 ;  /* 0x00000002030075a7 */ /* 0x001064000800017f */
[----:B-1----:R-:W-:Y:S05]  /*24220*/  @!P0 NANOSLEEP.SYNCS 0x989680 ;  /* 0x009896800000895d */ /* 0x002fea0003900000 */
[----:B------:R-:W1:Y:S02]  /*24230*/  @!P0 SYNCS.PHASECHK.TRANS64 P0, [R3+URZ], R2 ;  /* 0x00000002030085a7 */ /* 0x000e64000800007f */
[----:B-1----:R-:W-:Y:S05]  /*24240*/  @!P0 BRA `(.L_x_586) ;  /* 0xfffffffc00f08947 */ /* 0x002fea000383ffff */
[----:B------:R-:W-:Y:S05]  /*24250*/  BRA `(.L_x_607) ;  /* 0xfffffff8001c7947 */ /* 0x000fea000383ffff */
.L_x_587:
[----:B0-----:R0:W1:Y:S02]  /*24260*/  SYNCS.PHASECHK.TRANS64.TRYWAIT P0, [R3+URZ], R2 ;  /* 0x00000002030075a7 */ /* 0x001064000800017f */
[----:B-1----:R-:W-:Y:S05]  /*24270*/  @!P0 NANOSLEEP.SYNCS 0x989680 ;  /* 0x009896800000895d */ /* 0x002fea0003900000 */
[----:B------:R-:W1:Y:S02]  /*24280*/  @!P0 SYNCS.PHASECHK.TRANS64 P0, [R3+URZ], R2 ;  /* 0x00000002030085a7 */ /* 0x000e64000800007f */
[----:B-1----:R-:W-:Y:S05]  /*24290*/  @!P0 BRA `(.L_x_587) ;  /* 0xfffffffc00f08947 */ /* 0x002fea000383ffff */
[----:B------:R-:W-:Y:S05]  /*242a0*/  BRA `(.L_x_608) ;  /* 0xfffffff8002c7947 */ /* 0x000fea000383ffff */
.L_x_588:
[----:B0-----:R0:W1:Y:S02]  /*242b0*/  SYNCS.PHASECHK.TRANS64.TRYWAIT P0, [R3+URZ], R2 ;  /* 0x00000002030075a7 */ /* 0x001064000800017f */
[----:B-1----:R-:W-:Y:S05]  /*242c0*/  @!P0 NANOSLEEP.SYNCS 0x989680 ;  /* 0x009896800000895d */ /* 0x002fea0003900000 */
[----:B------:R-:W1:Y:S02]  /*242d0*/  @!P0 SYNCS.PHASECHK.TRANS64 P0, [R3+URZ], R2 ;  /* 0x00000002030085a7 */ /* 0x000e64000800007f */
[----:B-1----:R-:W-:Y:S05]  /*242e0*/  @!P0 BRA `(.L_x_588) ;  /* 0xfffffffc00f08947 */ /* 0x002fea000383ffff */
[----:B------:R-:W-:Y:S05]  /*242f0*/  BRA `(.L_x_609) ;  /* 0xfffffff8003c7947 */ /* 0x000fea000383ffff */
.L_x_610:
[----:B------:R-:W-:-:S00]  /*24300*/  BRA `(.L_x_610) ;  /* 0xfffffffc00fc7947 */ /* 0x000fc0000383ffff */
[----:B------:R-:W-:-:S00]  /*24310*/  NOP ;  /* 0x0000000000007918 */ /* 0x000fc00000000000 */
        /* <DEDUP_REMOVED lines=14> */
.L_x_611:


//--------------------- .nv.shared._ZN7cutlass13device_kernelINS_4gemm6kernel13GemmUniversalIN4cute5tupleIJiiiiEEENS1_10collective13CollectiveMmaINS1_37MainloopSm90TmaGmmaWarpSpecializedFP8ILi14ENS5_IJNS4_1CILi4EEENSA_ILi1EEESC_EEENS1_35KernelTmaWarpSpecializedCooperativeEEENS5_IJNSA_ILi256EEESG_NSA_ILi32EEEEEENS_12float_e4m3_tENS5_IJlSC_lEEESJ_SK_NS4_8TiledMMAINS4_8MMA_AtomIJNS4_4SM904GMMA31MMA_64x256x32_F32E4M3E4M3_SS_TNILNSO_7ScaleInE1ELSQ_1EEEEEENS4_6LayoutINS5_IJNSA_ILi2EEESC_SC_EEENS5_IJSC_NSA_ILi0EEESW_EEEEENS5_IJNS4_10UnderscoreESZ_SZ_EEEEENS4_13SM90_TMA_LOADENS4_14ComposedLayoutINS4_7SwizzleILi1ELi4ELi3EEENS4_18smem_ptr_flag_bitsILi8EEENST_INS5_IJNSA_ILi8EEESH_EEENS5_IJSH_SC_EEEEEEEvNS4_8identityENS4_23SM90_TMA_LOAD_MULTICASTES1C_vS1D_EENS_8epilogue10collective6detail29Sm90TmaWarpSpecializedAdapterINS1H_15DefaultEpilogueISJ_SK_SK_NS1G_6thread17LinearCombinationISJ_Li1EffLNS1L_9ScaleType4KindE0ELNS_15FloatRoundStyleE2ESJ_EENS1_15EpilogueDefaultEEEEEvvEEEEvNT_6ParamsE --------------------------
	.section	.nv.shared._ZN7cutlass13device_kernelINS_4gemm6kernel13GemmUniversalIN4cute5tupleIJiiiiEEENS1_10collective13CollectiveMmaINS1_37MainloopSm90TmaGmmaWarpSpecializedFP8ILi14ENS5_IJNS4_1CILi4EEENSA_ILi1EEESC_EEENS1_35KernelTmaWarpSpecializedCooperativeEEENS5_IJNSA_ILi256EEESG_NSA_ILi32EEEEEENS_12float_e4m3_tENS5_IJlSC_lEEESJ_SK_NS4_8TiledMMAINS4_8MMA_AtomIJNS4_4SM904GMMA31MMA_64x256x32_F32E4M3E4M3_SS_TNILNSO_7ScaleInE1ELSQ_1EEEEEENS4_6LayoutINS5_IJNSA_ILi2EEESC_SC_EEENS5_IJSC_NSA_ILi0EEESW_EEEEENS5_IJNS4_10UnderscoreESZ_SZ_EEEEENS4_13SM90_TMA_LOADENS4_14ComposedLayoutINS4_7SwizzleILi1ELi4ELi3EEENS4_18smem_ptr_flag_bitsILi8EEENST_INS5_IJNSA_ILi8EEESH_EEENS5_IJSH_SC_EEEEEEEvNS4_8identityENS4_23SM90_TMA_LOAD_MULTICASTES1C_vS1D_EENS_8epilogue10collective6detail29Sm90TmaWarpSpecializedAdapterINS1H_15DefaultEpilogueISJ_SK_SK_NS1G_6thread17LinearCombinationISJ_Li1EffLNS1L_9ScaleType4KindE0ELNS_15FloatRoundStyleE2ESJ_EENS1_15EpilogueDefaultEEEEEvvEEEEvNT_6ParamsE,"aw",@nobits
	.sectionflags	@""
	.align	16
	.zero		1024


//--------------------- .nv.shared.reserved.0     --------------------------
	.section	.nv.shared.reserved.0,"aw",@nobits
	.weak		__nv_reservedSMEM_offset_0_alias
	.size		__nv_reservedSMEM_offset_0_alias, 0, 0
	.other		__nv_reservedSMEM_offset_0_alias,@"STO_CUDA_RESERVED_SHARED STV_DEFAULT"
__nv_reservedSMEM_offset_0_alias:
	.zero		0


//--------------------- .nv.global                --------------------------
	.section	.nv.global,"aw",@nobits
.nv.global:
	.type		_ZN40_INTERNAL_1a67f16a_4_k_cu_882bed6e_196824cute1_E,@object
	.size		_ZN40_INTERNAL_1a67f16a_4_k_cu_882bed6e_196824cute1_E,(_ZN40_INTERNAL_1a67f16a_4_k_cu_882bed6e_196824cuda3std3__45__cpo6cbeginE - _ZN40_INTERNAL_1a67f16a_4_k_cu_882bed6e_196824cute1_E)
_ZN40_INTERNAL_1a67f16a_4_k_cu_882bed6e_196824cute1_E:
	.zero		1
	.type		_ZN40_INTERNAL_1a67f16a_4_k_cu_882bed6e_196824cuda3std3__45__cpo6cbeginE,@object
	.size		_ZN40_INTERNAL_1a67f16a_4_k_cu_882bed6e_196824cuda3std3__45__cpo6cbeginE,(_ZN40_INTERNAL_1a67f16a_4_k_cu_882bed6e_196824cuda3std3__48in_placeE - _ZN40_INTERNAL_1a67f16a_4_k_cu_882bed6e_196824cuda3std3__45__cpo6cbeginE)
_ZN40_INTERNAL_1a67f16a_4_k_cu_882bed6e_196824cuda3std3__45__cpo6cbeginE:
	.zero		1
	.type		_ZN40_INTERNAL_1a67f16a_4_k_cu_882bed6e_196824cuda3std3__48in_placeE,@object
	.size		_ZN40_INTERNAL_1a67f16a_4_k_cu_882bed6e_196824cuda3std3__48in_placeE,(_ZN40_INTERNAL_1a67f16a_4_k_cu_882bed6e_196824cuda3std6ranges3__45__cpo9iter_moveE - _ZN40_INTERNAL_1a67f16a_4_k_cu_882bed6e_196824cuda3std3__48in_placeE)
_ZN40_INTERNAL_1a67f16a_4_k_cu_882bed6e_196824cuda3std3__48in_placeE:
	.zero		1
	.type		_ZN40_INTERNAL_1a67f16a_4_k_cu_882bed6e_196824cuda3std6ranges3__45__cpo9iter_moveE,@object
	.size		_ZN40_INTERNAL_1a67f16a_4_k_cu_882bed6e_196824cuda3std6ranges3__45__cpo9iter_moveE,(_ZN40_INTERNAL_1a67f16a_4_k_cu_882bed6e_196824cuda3std3__45__cpo5beginE - _ZN40_INTERNAL_1a67f16a_4_k_cu_882bed6e_196824cuda3std6ranges3__45__cpo9iter_moveE)
_ZN40_INTERNAL_1a67f16a_4_k_cu_882bed6e_196824cuda3std6ranges3__45__cpo9iter_moveE:
	.zero		1
	.type		_ZN40_INTERNAL_1a67f16a_4_k_cu_882bed6e_196824cuda3std3__45__cpo5beginE,@object
	.size		_ZN40_INTERNAL_1a67f16a_4_k_cu_882bed6e_196824cuda3std3__45__cpo5beginE,(_ZN40_INTERNAL_1a67f16a_4_k_cu_882bed6e_196824cuda3std3__442_GLOBAL__N__1a67f16a_4_k_cu_882bed6e_196826ignoreE - _ZN40_INTERNAL_1a67f16a_4_k_cu_882bed6e_196824cuda3std3__45__cpo5beginE)
_ZN40_INTERNAL_1a67f16a_4_k_cu_882bed6e_196824cuda3std3__45__cpo5beginE:
	.zero		1
	.type		_ZN40_INTERNAL_1a67f16a_4_k_cu_882bed6e_196824cuda3std3__442_GLOBAL__N__1a67f16a_4_k_cu_882bed6e_196826ignoreE,@object
	.size		_ZN40_INTERNAL_1a67f16a_4_k_cu_882bed6e_196824cuda3std3__442_GLOBAL__N__1a67f16a_4_k_cu_882bed6e_196826ignoreE,(_ZN40_INTERNAL_1a67f16a_4_k_cu_882bed6e_196824cute7productE - _ZN40_INTERNAL_1a67f16a_4_k_cu_882bed6e_196824cuda3std3__442_GLOBAL__N__1a67f16a_4_k_cu_882bed6e_196826ignoreE)
_ZN40_INTERNAL_1a67f16a_4_k_cu_882bed6e_196824cuda3std3__442_GLOBAL__N__1a67f16a_4_k_cu_882bed6e_196826ignoreE:
	.zero		1
	.type		_ZN40_INTERNAL_1a67f16a_4_k_cu_882bed6e_196824cute7productE,@object
	.size		_ZN40_INTERNAL_1a67f16a_4_k_cu_882bed6e_196824cute7productE,(_ZN40_INTERNAL_1a67f16a_4_k_cu_882bed6e_196824cuda3std3__45__cpo3endE - _ZN40_INTERNAL_1a67f16a_4_k_cu_882bed6e_196824cute7productE)
_ZN40_INTERNAL_1a67f16a_4_k_cu_882bed6e_196824cute7productE:
	.zero		1
	.type		_ZN40_INTERNAL_1a67f16a_4_k_cu_882bed6e_196824cuda3std3__45__cpo3endE,@object
	.size		_ZN40_INTERNAL_1a67f16a_4_k_cu_882bed6e_196824cuda3std3__45__cpo3endE,(_ZN40_INTERNAL_1a67f16a_4_k_cu_882bed6e_196824cuda3std3__419piecewise_constructE - _ZN40_INTERNAL_1a67f16a_4_k_cu_882bed6e_196824cuda3std3__45__cpo3endE)
_ZN40_INTERNAL_1a67f16a_4_k_cu_882bed6e_196824cuda3std3__45__cpo3endE:
	.zero		1
	.type		_ZN40_INTERNAL_1a67f16a_4_k_cu_882bed6e_196824cuda3std3__419piecewise_constructE,@object
	.size		_ZN40_INTERNAL_1a67f16a_4_k_cu_882bed6e_196824cuda3std3__419piecewise_constructE,(_ZN40_INTERNAL_1a67f16a_4_k_cu_882bed6e_196824cuda3std3__45__cpo4cendE - _ZN40_INTERNAL_1a67f16a_4_k_cu_882bed6e_196824cuda3std3__419piecewise_constructE)
_ZN40_INTERNAL_1a67f16a_4_k_cu_882bed6e_196824cuda3std3__419piecewise_constructE:
	.zero		1
	.type		_ZN40_INTERNAL_1a67f16a_4_k_cu_882bed6e_196824cuda3std3__45__cpo4cendE,@object
	.size		_ZN40_INTERNAL_1a67f16a_4_k_cu_882bed6e_196824cuda3std3__45__cpo4cendE,(_ZN40_INTERNAL_1a67f16a_4_k_cu_882bed6e_196824cuda3std6ranges3__45__cpo4swapE - _ZN40_INTERNAL_1a67f16a_4_k_cu_882bed6e_196824cuda3std3__45__cpo4cendE)
_ZN40_INTERNAL_1a67f16a_4_k_cu_882bed6e_196824cuda3std3__45__cpo4cendE:
	.zero		1
	.type		_ZN40_INTERNAL_1a67f16a_4_k_cu_882bed6e_196824cuda3std6ranges3__45__cpo4swapE,@object
	.size		_ZN40_INTERNAL_1a67f16a_4_k_cu_882bed6e_196824cuda3std6ranges3__45__cpo4swapE,(.L_7 - _ZN40_INTERNAL_1a67f16a_4_k_cu_882bed6e_196824cuda3std6ranges3__45__cpo4swapE)
_ZN40_INTERNAL_1a67f16a_4_k_cu_882bed6e_196824cuda3std6ranges3__45__cpo4swapE:
	.zero		1
.L_7:


//--------------------- .nv.constant0._ZN7cutlass13device_kernelINS_4gemm6kernel13GemmUniversalIN4cute5tupleIJiiiiEEENS1_10collective13CollectiveMmaINS1_37MainloopSm90TmaGmmaWarpSpecializedFP8ILi14ENS5_IJNS4_1CILi4EEENSA_ILi1EEESC_EEENS1_35KernelTmaWarpSpecializedCooperativeEEENS5_IJNSA_ILi256EEESG_NSA_ILi32EEEEEENS_12float_e4m3_tENS5_IJlSC_lEEESJ_SK_NS4_8TiledMMAINS4_8MMA_AtomIJNS4_4SM904GMMA31MMA_64x256x32_F32E4M3E4M3_SS_TNILNSO_7ScaleInE1ELSQ_1EEEEEENS4_6LayoutINS5_IJNSA_ILi2EEESC_SC_EEENS5_IJSC_NSA_ILi0EEESW_EEEEENS5_IJNS4_10UnderscoreESZ_SZ_EEEEENS4_13SM90_TMA_LOADENS4_14ComposedLayoutINS4_7SwizzleILi1ELi4ELi3EEENS4_18smem_ptr_flag_bitsILi8EEENST_INS5_IJNSA_ILi8EEESH_EEENS5_IJSH_SC_EEEEEEEvNS4_8identityENS4_23SM90_TMA_LOAD_MULTICASTES1C_vS1D_EENS_8epilogue10collective6detail29Sm90TmaWarpSpecializedAdapterINS1H_15DefaultEpilogueISJ_SK_SK_NS1G_6thread17LinearCombinationISJ_Li1EffLNS1L_9ScaleType4KindE0ELNS_15FloatRoundStyleE2ESJ_EENS1_15EpilogueDefaultEEEEEvvEEEEvNT_6ParamsE --------------------------
	.section	.nv.constant0._ZN7cutlass13device_kernelINS_4gemm6kernel13GemmUniversalIN4cute5tupleIJiiiiEEENS1_10collective13CollectiveMmaINS1_37MainloopSm90TmaGmmaWarpSpecializedFP8ILi14ENS5_IJNS4_1CILi4EEENSA_ILi1EEESC_EEENS1_35KernelTmaWarpSpecializedCooperativeEEENS5_IJNSA_ILi256EEESG_NSA_ILi32EEEEEENS_12float_e4m3_tENS5_IJlSC_lEEESJ_SK_NS4_8TiledMMAINS4_8MMA_AtomIJNS4_4SM904GMMA31MMA_64x256x32_F32E4M3E4M3_SS_TNILNSO_7ScaleInE1ELSQ_1EEEEEENS4_6LayoutINS5_IJNSA_ILi2EEESC_SC_EEENS5_IJSC_NSA_ILi0EEESW_EEEEENS5_IJNS4_10UnderscoreESZ_SZ_EEEEENS4_13SM90_TMA_LOADENS4_14ComposedLayoutINS4_7SwizzleILi1ELi4ELi3EEENS4_18smem_ptr_flag_bitsILi8EEENST_INS5_IJNSA_ILi8EEESH_EEENS5_IJSH_SC_EEEEEEEvNS4_8identityENS4_23SM90_TMA_LOAD_MULTICASTES1C_vS1D_EENS_8epilogue10collective6detail29Sm90TmaWarpSpecializedAdapterINS1H_15DefaultEpilogueISJ_SK_SK_NS1G_6thread17LinearCombinationISJ_Li1EffLNS1L_9ScaleType4KindE0ELNS_15FloatRoundStyleE2ESJ_EENS1_15EpilogueDefaultEEEEEvvEEEEvNT_6ParamsE,"a",@progbits
	.sectionflags	@""
	.align	4
.nv.constant0._ZN7cutlass13device_kernelINS_4gemm6kernel13GemmUniversalIN4cute5tupleIJiiiiEEENS1_10collective13CollectiveMmaINS1_37MainloopSm90TmaGmmaWarpSpecializedFP8ILi14ENS5_IJNS4_1CILi4EEENSA_ILi1EEESC_EEENS1_35KernelTmaWarpSpecializedCooperativeEEENS5_IJNSA_ILi256EEESG_NSA_ILi32EEEEEENS_12float_e4m3_tENS5_IJlSC_lEEESJ_SK_NS4_8TiledMMAINS4_8MMA_AtomIJNS4_4SM904GMMA31MMA_64x256x32_F32E4M3E4M3_SS_TNILNSO_7ScaleInE1ELSQ_1EEEEEENS4_6LayoutINS5_IJNSA_ILi2EEESC_SC_EEENS5_IJSC_NSA_ILi0EEESW_EEEEENS5_IJNS4_10UnderscoreESZ_SZ_EEEEENS4_13SM90_TMA_LOADENS4_14ComposedLayoutINS4_7SwizzleILi1ELi4ELi3EEENS4_18smem_ptr_flag_bitsILi8EEENST_INS5_IJNSA_ILi8EEESH_EEENS5_IJSH_SC_EEEEEEEvNS4_8identityENS4_23SM90_TMA_LOAD_MULTICASTES1C_vS1D_EENS_8epilogue10collective6detail29Sm90TmaWarpSpecializedAdapterINS1H_15DefaultEpilogueISJ_SK_SK_NS1G_6thread17LinearCombinationISJ_Li1EffLNS1L_9ScaleType4KindE0ELNS_15FloatRoundStyleE2ESJ_EENS1_15EpilogueDefaultEEEEEvvEEEEvNT_6ParamsE:
	.zero		1664


//--------------------- SYMBOLS --------------------------

	.type		.nv.reservedSmem.offset0,@object
	.size		.nv.reservedSmem.offset0,0x4
